//
// Generated by NVIDIA NVVM Compiler
//
// Compiler Build ID: CL-36424714
// Cuda compilation tools, release 13.0, V13.0.88
// Based on NVVM 20.0.0
//

.version 9.0
.target sm_100
.address_size 64

	// .globl	_Z14MMMulReductionPfS_S_S_S_S_iiiiiii
// _ZZ19MMMulDevPartialBackPfS_S_S_S_S_S_iiiiiE16temp_shifted_mul has been demoted
// _ZZ19MMMulDevPartialBackPfS_S_S_S_S_S_iiiiiE18temp_sum_delta_h2h has been demoted
// _ZZ19MMMulDevPartialBackPfS_S_S_S_S_S_iiiiiE9block_h2h has been demoted
// _ZZ19MMMulDevPartialBackPfS_S_S_S_S_S_iiiiiE7block_w has been demoted
// _ZZ19MMMulDevPartialBackPfS_S_S_S_S_S_iiiiiE11block_delta has been demoted
// _ZZ19MMMulDevPartialBackPfS_S_S_S_S_S_iiiiiE14bias_to_update has been demoted

.visible .entry _Z14MMMulReductionPfS_S_S_S_S_iiiiiii(
	.param .u64 .ptr .align 1 _Z14MMMulReductionPfS_S_S_S_S_iiiiiii_param_0,
	.param .u64 .ptr .align 1 _Z14MMMulReductionPfS_S_S_S_S_iiiiiii_param_1,
	.param .u64 .ptr .align 1 _Z14MMMulReductionPfS_S_S_S_S_iiiiiii_param_2,
	.param .u64 .ptr .align 1 _Z14MMMulReductionPfS_S_S_S_S_iiiiiii_param_3,
	.param .u64 .ptr .align 1 _Z14MMMulReductionPfS_S_S_S_S_iiiiiii_param_4,
	.param .u64 .ptr .align 1 _Z14MMMulReductionPfS_S_S_S_S_iiiiiii_param_5,
	.param .u32 _Z14MMMulReductionPfS_S_S_S_S_iiiiiii_param_6,
	.param .u32 _Z14MMMulReductionPfS_S_S_S_S_iiiiiii_param_7,
	.param .u32 _Z14MMMulReductionPfS_S_S_S_S_iiiiiii_param_8,
	.param .u32 _Z14MMMulReductionPfS_S_S_S_S_iiiiiii_param_9,
	.param .u32 _Z14MMMulReductionPfS_S_S_S_S_iiiiiii_param_10,
	.param .u32 _Z14MMMulReductionPfS_S_S_S_S_iiiiiii_param_11,
	.param .u32 _Z14MMMulReductionPfS_S_S_S_S_iiiiiii_param_12
)
{
	.reg .pred 	%p<13>;
	.reg .b32 	%r<32>;
	.reg .b32 	%f<25>;
	.reg .b64 	%rd<36>;

	ld.param.u64 	%rd7, [_Z14MMMulReductionPfS_S_S_S_S_iiiiiii_param_0];
	ld.param.u64 	%rd8, [_Z14MMMulReductionPfS_S_S_S_S_iiiiiii_param_1];
	ld.param.u64 	%rd9, [_Z14MMMulReductionPfS_S_S_S_S_iiiiiii_param_2];
	ld.param.u64 	%rd10, [_Z14MMMulReductionPfS_S_S_S_S_iiiiiii_param_3];
	ld.param.u64 	%rd11, [_Z14MMMulReductionPfS_S_S_S_S_iiiiiii_param_4];
	ld.param.u64 	%rd12, [_Z14MMMulReductionPfS_S_S_S_S_iiiiiii_param_5];
	ld.param.u32 	%r9, [_Z14MMMulReductionPfS_S_S_S_S_iiiiiii_param_6];
	ld.param.u32 	%r10, [_Z14MMMulReductionPfS_S_S_S_S_iiiiiii_param_7];
	ld.param.u32 	%r11, [_Z14MMMulReductionPfS_S_S_S_S_iiiiiii_param_8];
	ld.param.u32 	%r12, [_Z14MMMulReductionPfS_S_S_S_S_iiiiiii_param_9];
	ld.param.u32 	%r16, [_Z14MMMulReductionPfS_S_S_S_S_iiiiiii_param_10];
	ld.param.u32 	%r14, [_Z14MMMulReductionPfS_S_S_S_S_iiiiiii_param_11];
	ld.param.u32 	%r15, [_Z14MMMulReductionPfS_S_S_S_S_iiiiiii_param_12];
	cvta.to.global.u64 	%rd1, %rd12;
	mov.u32 	%r17, %ctaid.x;
	shl.b32 	%r1, %r17, 4;
	mov.u32 	%r18, %ctaid.y;
	shl.b32 	%r3, %r18, 4;
	setp.ge.s32 	%p2, %r1, %r14;
	setp.ge.s32 	%p3, %r3, %r16;
	or.pred  	%p4, %p2, %p3;
	@%p4 bra 	$L__BB0_9;
	cvt.s64.s32 	%rd2, %r1;
	sub.s32 	%r19, 1, %r18;
	mul.lo.s32 	%r4, %r15, %r19;
	mov.u32 	%r5, %tid.x;
	mov.u32 	%r20, %tid.y;
	add.s32 	%r7, %r1, %r5;
	setp.ge.s32 	%p5, %r7, %r14;
	add.s32 	%r21, %r3, %r20;
	setp.ge.u32 	%p6, %r21, %r16;
	or.pred  	%p7, %p5, %p6;
	@%p7 bra 	$L__BB0_9;
	mul.lo.s32 	%r22, %r12, %r3;
	cvta.to.global.u64 	%rd13, %rd9;
	mul.lo.s32 	%r23, %r12, %r20;
	add.s32 	%r24, %r23, %r5;
	cvt.s64.s32 	%rd14, %r24;
	cvt.s64.s32 	%rd15, %r22;
	add.s64 	%rd16, %rd15, %rd2;
	add.s64 	%rd3, %rd16, %rd14;
	shl.b64 	%rd17, %rd3, 2;
	add.s64 	%rd4, %rd13, %rd17;
	add.s32 	%r25, %r7, %r9;
	add.s32 	%r26, %r25, %r22;
	add.s32 	%r27, %r26, %r23;
	setp.eq.s32 	%p8, %r4, 1;
	setp.eq.s32 	%p9, %r20, 0;
	and.pred  	%p1, %p9, %p8;
	add.s32 	%r8, %r7, %r10;
	ld.global.f32 	%f8, [%rd4];
	cvta.to.global.u64 	%rd18, %rd11;
	mul.wide.s32 	%rd19, %r27, 4;
	add.s64 	%rd20, %rd18, %rd19;
	ld.global.f32 	%f9, [%rd20];
	fma.rn.f32 	%f10, %f8, 0f3F4CCCCD, %f9;
	mul.lo.s32 	%r28, %r12, %r11;
	mul.wide.s32 	%rd5, %r28, 4;
	add.s64 	%rd6, %rd20, %rd5;
	ld.global.f32 	%f11, [%rd6];
	add.f32 	%f1, %f10, %f11;
	mov.f32 	%f24, 0f7FC00000;
	not.pred 	%p10, %p1;
	@%p10 bra 	$L__BB0_4;
	add.s32 	%r29, %r8, %r12;
	mul.wide.s32 	%rd21, %r29, 4;
	add.s64 	%rd22, %rd1, %rd21;
	ld.global.f32 	%f12, [%rd22];
	add.f32 	%f24, %f12, 0f7FC00000;
$L__BB0_4:
	add.s64 	%rd23, %rd6, %rd5;
	ld.global.f32 	%f13, [%rd23];
	add.f32 	%f4, %f1, %f13;
	@%p10 bra 	$L__BB0_6;
	shl.b32 	%r30, %r12, 1;
	add.s32 	%r31, %r8, %r30;
	mul.wide.s32 	%rd24, %r31, 4;
	add.s64 	%rd25, %rd1, %rd24;
	ld.global.f32 	%f14, [%rd25];
	add.f32 	%f24, %f24, %f14;
$L__BB0_6:
	@%p10 bra 	$L__BB0_8;
	cvt.u64.u32 	%rd26, %r5;
	add.s64 	%rd27, %rd2, %rd26;
	cvta.to.global.u64 	%rd28, %rd10;
	shl.b64 	%rd29, %rd27, 2;
	add.s64 	%rd30, %rd28, %rd29;
	ld.global.f32 	%f15, [%rd30];
	fma.rn.f32 	%f16, %f15, 0f3F4CCCCD, %f24;
	cvta.to.global.u64 	%rd31, %rd8;
	add.s64 	%rd32, %rd31, %rd29;
	ld.global.f32 	%f17, [%rd32];
	add.f32 	%f18, %f17, %f16;
	st.global.f32 	[%rd32], %f18;
	ld.global.f32 	%f19, [%rd30];
	fma.rn.f32 	%f20, %f19, 0f3F4CCCCD, %f24;
	st.global.f32 	[%rd30], %f20;
$L__BB0_8:
	cvta.to.global.u64 	%rd33, %rd7;
	add.s64 	%rd35, %rd33, %rd17;
	ld.global.f32 	%f21, [%rd35];
	add.f32 	%f22, %f4, %f21;
	st.global.f32 	[%rd35], %f22;
	st.global.f32 	[%rd4], %f4;
$L__BB0_9:
	ret;

}
	// .globl	_Z12MMMulDevBackPfS_S_S_S_S_S_iiiii
.visible .entry _Z12MMMulDevBackPfS_S_S_S_S_S_iiiii(
	.param .u64 .ptr .align 1 _Z12MMMulDevBackPfS_S_S_S_S_S_iiiii_param_0,
	.param .u64 .ptr .align 1 _Z12MMMulDevBackPfS_S_S_S_S_S_iiiii_param_1,
	.param .u64 .ptr .align 1 _Z12MMMulDevBackPfS_S_S_S_S_S_iiiii_param_2,
	.param .u64 .ptr .align 1 _Z12MMMulDevBackPfS_S_S_S_S_S_iiiii_param_3,
	.param .u64 .ptr .align 1 _Z12MMMulDevBackPfS_S_S_S_S_S_iiiii_param_4,
	.param .u64 .ptr .align 1 _Z12MMMulDevBackPfS_S_S_S_S_S_iiiii_param_5,
	.param .u64 .ptr .align 1 _Z12MMMulDevBackPfS_S_S_S_S_S_iiiii_param_6,
	.param .u32 _Z12MMMulDevBackPfS_S_S_S_S_S_iiiii_param_7,
	.param .u32 _Z12MMMulDevBackPfS_S_S_S_S_S_iiiii_param_8,
	.param .u32 _Z12MMMulDevBackPfS_S_S_S_S_S_iiiii_param_9,
	.param .u32 _Z12MMMulDevBackPfS_S_S_S_S_S_iiiii_param_10,
	.param .u32 _Z12MMMulDevBackPfS_S_S_S_S_S_iiiii_param_11
)
{
	.reg .pred 	%p<29>;
	.reg .b32 	%r<91>;
	.reg .b32 	%f<203>;
	.reg .b64 	%rd<47>;
	// demoted variable
	.shared .align 4 .b8 _ZZ19MMMulDevPartialBackPfS_S_S_S_S_S_iiiiiE16temp_shifted_mul[16384];
	// demoted variable
	.shared .align 4 .b8 _ZZ19MMMulDevPartialBackPfS_S_S_S_S_S_iiiiiE18temp_sum_delta_h2h[1024];
	// demoted variable
	.shared .align 4 .b8 _ZZ19MMMulDevPartialBackPfS_S_S_S_S_S_iiiiiE9block_h2h[1024];
	// demoted variable
	.shared .align 4 .b8 _ZZ19MMMulDevPartialBackPfS_S_S_S_S_S_iiiiiE7block_w[1088];
	// demoted variable
	.shared .align 4 .b8 _ZZ19MMMulDevPartialBackPfS_S_S_S_S_S_iiiiiE11block_delta[1024];
	// demoted variable
	.shared .align 4 .b8 _ZZ19MMMulDevPartialBackPfS_S_S_S_S_S_iiiiiE14bias_to_update[1024];
	ld.param.u64 	%rd6, [_Z12MMMulDevBackPfS_S_S_S_S_S_iiiii_param_0];
	ld.param.u64 	%rd7, [_Z12MMMulDevBackPfS_S_S_S_S_S_iiiii_param_1];
	ld.param.u64 	%rd8, [_Z12MMMulDevBackPfS_S_S_S_S_S_iiiii_param_2];
	ld.param.u64 	%rd9, [_Z12MMMulDevBackPfS_S_S_S_S_S_iiiii_param_3];
	ld.param.u64 	%rd10, [_Z12MMMulDevBackPfS_S_S_S_S_S_iiiii_param_4];
	ld.param.u32 	%r22, [_Z12MMMulDevBackPfS_S_S_S_S_S_iiiii_param_7];
	ld.param.u32 	%r23, [_Z12MMMulDevBackPfS_S_S_S_S_S_iiiii_param_8];
	ld.param.u32 	%r27, [_Z12MMMulDevBackPfS_S_S_S_S_S_iiiii_param_9];
	ld.param.u32 	%r25, [_Z12MMMulDevBackPfS_S_S_S_S_S_iiiii_param_10];
	ld.param.u32 	%r26, [_Z12MMMulDevBackPfS_S_S_S_S_S_iiiii_param_11];
	mov.u32 	%r28, %ctaid.x;
	shl.b32 	%r1, %r28, 4;
	mov.u32 	%r29, %ctaid.y;
	shl.b32 	%r3, %r29, 4;
	setp.le.s32 	%p1, %r25, %r1;
	setp.le.s32 	%p2, %r27, %r3;
	or.pred  	%p3, %p1, %p2;
	@%p3 bra 	$L__BB1_22;
	cvt.s64.s32 	%rd1, %r1;
	mul.lo.s32 	%r30, %r23, %r3;
	cvt.s64.s32 	%rd13, %r30;
	add.s64 	%rd2, %rd13, %rd1;
	sub.s32 	%r31, 1, %r29;
	mul.lo.s32 	%r4, %r26, %r31;
	mov.u32 	%r32, %tid.x;
	mov.u32 	%r6, %tid.y;
	add.s32 	%r33, %r1, 16;
	setp.lt.s32 	%p4, %r33, %r25;
	sub.s32 	%r34, %r25, %r1;
	selp.b32 	%r35, 16, %r34, %p4;
	add.s32 	%r36, %r3, 16;
	setp.lt.u32 	%p5, %r36, %r27;
	sub.s32 	%r37, %r27, %r3;
	selp.b32 	%r8, 16, %r37, %p5;
	shl.b32 	%r38, %r6, 4;
	add.s32 	%r9, %r38, %r32;
	shl.b32 	%r39, %r9, 2;
	mov.u32 	%r40, _ZZ19MMMulDevPartialBackPfS_S_S_S_S_S_iiiiiE18temp_sum_delta_h2h;
	add.s32 	%r10, %r40, %r39;
	mov.b32 	%r41, 0;
	st.shared.u32 	[%r10], %r41;
	setp.le.s32 	%p6, %r8, %r6;
	setp.le.s32 	%p7, %r35, %r32;
	mov.f32 	%f200, 0f00000000;
	or.pred  	%p8, %p6, %p7;
	@%p8 bra 	$L__BB1_3;
	cvta.to.global.u64 	%rd14, %rd7;
	mad.lo.s32 	%r42, %r23, %r6, %r32;
	cvt.s64.s32 	%rd15, %r42;
	add.s64 	%rd16, %rd2, %rd15;
	shl.b64 	%rd17, %rd16, 2;
	add.s64 	%rd18, %rd14, %rd17;
	ld.global.f32 	%f200, [%rd18];
$L__BB1_3:
	shl.b32 	%r43, %r32, 4;
	add.s32 	%r44, %r43, %r6;
	shl.b32 	%r45, %r44, 2;
	mov.u32 	%r46, _ZZ19MMMulDevPartialBackPfS_S_S_S_S_S_iiiiiE7block_w;
	add.s32 	%r47, %r46, %r45;
	st.shared.f32 	[%r47], %f200;
	setp.ne.s32 	%p9, %r4, 1;
	mov.u32 	%r49, _ZZ19MMMulDevPartialBackPfS_S_S_S_S_S_iiiiiE14bias_to_update;
	add.s32 	%r11, %r49, %r39;
	@%p9 bra 	$L__BB1_5;
	mov.b32 	%r50, 0;
	st.shared.u32 	[%r11], %r50;
$L__BB1_5:
	mov.u32 	%r53, _ZZ19MMMulDevPartialBackPfS_S_S_S_S_S_iiiiiE9block_h2h;
	add.s32 	%r12, %r53, %r39;
	mov.u32 	%r54, _ZZ19MMMulDevPartialBackPfS_S_S_S_S_S_iiiiiE11block_delta;
	add.s32 	%r13, %r54, %r39;
	cvta.to.global.u64 	%rd3, %rd10;
	cvta.to.global.u64 	%rd4, %rd8;
	cvta.to.global.u64 	%rd5, %rd6;
	mov.b32 	%r88, 0;
	sub.s32 	%r55, 20000, %r6;
	cvt.u64.u32 	%rd20, %r3;
$L__BB1_6:
	setp.le.s32 	%p10, %r8, %r32;
	setp.ge.u32 	%p11, %r88, %r55;
	mov.f32 	%f201, 0f00000000;
	or.pred  	%p12, %p10, %p11;
	@%p12 bra 	$L__BB1_8;
	add.s32 	%r56, %r88, %r6;
	mad.lo.s32 	%r57, %r56, %r22, %r32;
	cvt.s64.s32 	%rd19, %r57;
	add.s64 	%rd21, %rd19, %rd20;
	shl.b64 	%rd22, %rd21, 2;
	add.s64 	%rd23, %rd5, %rd22;
	ld.global.f32 	%f201, [%rd23];
$L__BB1_8:
	sub.s32 	%r58, 20000, %r6;
	setp.ge.u32 	%p13, %r88, %r58;
	st.shared.f32 	[%r12], %f201;
	mov.f32 	%f202, 0f00000000;
	or.pred  	%p15, %p13, %p7;
	@%p15 bra 	$L__BB1_10;
	add.s32 	%r59, %r88, %r6;
	mad.lo.s32 	%r60, %r59, %r23, %r32;
	cvt.s64.s32 	%rd24, %r60;
	add.s64 	%rd25, %rd24, %rd1;
	shl.b64 	%rd26, %rd25, 2;
	add.s64 	%rd27, %rd4, %rd26;
	ld.global.f32 	%f202, [%rd27];
$L__BB1_10:
	setp.gt.u32 	%p16, %r6, 15;
	st.shared.f32 	[%r13], %f202;
	bar.sync 	0;
	ld.shared.f32 	%f11, [%r13];
	shl.b32 	%r61, %r6, 6;
	mov.u32 	%r62, _ZZ19MMMulDevPartialBackPfS_S_S_S_S_S_iiiiiE11block_delta;
	add.s32 	%r63, %r62, %r61;
	ld.shared.f32 	%f12, [%r63];
	shl.b32 	%r64, %r32, 2;
	mov.u32 	%r65, _ZZ19MMMulDevPartialBackPfS_S_S_S_S_S_iiiiiE7block_w;
	add.s32 	%r66, %r65, %r64;
	ld.shared.f32 	%f13, [%r66];
	fma.rn.f32 	%f14, %f12, %f13, 0f00000000;
	mov.u32 	%r67, _ZZ19MMMulDevPartialBackPfS_S_S_S_S_S_iiiiiE9block_h2h;
	add.s32 	%r68, %r67, %r61;
	ld.shared.f32 	%f15, [%r68];
	mul.f32 	%f16, %f11, %f15;
	shl.b32 	%r69, %r6, 10;
	mov.u32 	%r70, _ZZ19MMMulDevPartialBackPfS_S_S_S_S_S_iiiiiE16temp_shifted_mul;
	add.s32 	%r71, %r70, %r69;
	add.s32 	%r72, %r71, %r64;
	st.shared.f32 	[%r72], %f16;
	ld.shared.f32 	%f17, [%r63+4];
	ld.shared.f32 	%f18, [%r66+64];
	fma.rn.f32 	%f19, %f17, %f18, %f14;
	ld.shared.f32 	%f20, [%r68+4];
	mul.f32 	%f21, %f11, %f20;
	st.shared.f32 	[%r72+64], %f21;
	ld.shared.f32 	%f22, [%r63+8];
	ld.shared.f32 	%f23, [%r66+128];
	fma.rn.f32 	%f24, %f22, %f23, %f19;
	ld.shared.f32 	%f25, [%r68+8];
	mul.f32 	%f26, %f11, %f25;
	st.shared.f32 	[%r72+128], %f26;
	ld.shared.f32 	%f27, [%r63+12];
	ld.shared.f32 	%f28, [%r66+192];
	fma.rn.f32 	%f29, %f27, %f28, %f24;
	ld.shared.f32 	%f30, [%r68+12];
	mul.f32 	%f31, %f11, %f30;
	st.shared.f32 	[%r72+192], %f31;
	ld.shared.f32 	%f32, [%r63+16];
	ld.shared.f32 	%f33, [%r66+256];
	fma.rn.f32 	%f34, %f32, %f33, %f29;
	ld.shared.f32 	%f35, [%r68+16];
	mul.f32 	%f36, %f11, %f35;
	st.shared.f32 	[%r72+256], %f36;
	ld.shared.f32 	%f37, [%r63+20];
	ld.shared.f32 	%f38, [%r66+320];
	fma.rn.f32 	%f39, %f37, %f38, %f34;
	ld.shared.f32 	%f40, [%r68+20];
	mul.f32 	%f41, %f11, %f40;
	st.shared.f32 	[%r72+320], %f41;
	ld.shared.f32 	%f42, [%r63+24];
	ld.shared.f32 	%f43, [%r66+384];
	fma.rn.f32 	%f44, %f42, %f43, %f39;
	ld.shared.f32 	%f45, [%r68+24];
	mul.f32 	%f46, %f11, %f45;
	st.shared.f32 	[%r72+384], %f46;
	ld.shared.f32 	%f47, [%r63+28];
	ld.shared.f32 	%f48, [%r66+448];
	fma.rn.f32 	%f49, %f47, %f48, %f44;
	ld.shared.f32 	%f50, [%r68+28];
	mul.f32 	%f51, %f11, %f50;
	st.shared.f32 	[%r72+448], %f51;
	ld.shared.f32 	%f52, [%r63+32];
	ld.shared.f32 	%f53, [%r66+512];
	fma.rn.f32 	%f54, %f52, %f53, %f49;
	ld.shared.f32 	%f55, [%r68+32];
	mul.f32 	%f56, %f11, %f55;
	st.shared.f32 	[%r72+512], %f56;
	ld.shared.f32 	%f57, [%r63+36];
	ld.shared.f32 	%f58, [%r66+576];
	fma.rn.f32 	%f59, %f57, %f58, %f54;
	ld.shared.f32 	%f60, [%r68+36];
	mul.f32 	%f61, %f11, %f60;
	st.shared.f32 	[%r72+576], %f61;
	ld.shared.f32 	%f62, [%r63+40];
	ld.shared.f32 	%f63, [%r66+640];
	fma.rn.f32 	%f64, %f62, %f63, %f59;
	ld.shared.f32 	%f65, [%r68+40];
	mul.f32 	%f66, %f11, %f65;
	st.shared.f32 	[%r72+640], %f66;
	ld.shared.f32 	%f67, [%r63+44];
	ld.shared.f32 	%f68, [%r66+704];
	fma.rn.f32 	%f69, %f67, %f68, %f64;
	ld.shared.f32 	%f70, [%r68+44];
	mul.f32 	%f71, %f11, %f70;
	st.shared.f32 	[%r72+704], %f71;
	ld.shared.f32 	%f72, [%r63+48];
	ld.shared.f32 	%f73, [%r66+768];
	fma.rn.f32 	%f74, %f72, %f73, %f69;
	ld.shared.f32 	%f75, [%r68+48];
	mul.f32 	%f76, %f11, %f75;
	st.shared.f32 	[%r72+768], %f76;
	ld.shared.f32 	%f77, [%r63+52];
	ld.shared.f32 	%f78, [%r66+832];
	fma.rn.f32 	%f79, %f77, %f78, %f74;
	ld.shared.f32 	%f80, [%r68+52];
	mul.f32 	%f81, %f11, %f80;
	st.shared.f32 	[%r72+832], %f81;
	ld.shared.f32 	%f82, [%r63+56];
	ld.shared.f32 	%f83, [%r66+896];
	fma.rn.f32 	%f84, %f82, %f83, %f79;
	ld.shared.f32 	%f85, [%r68+56];
	mul.f32 	%f86, %f11, %f85;
	st.shared.f32 	[%r72+896], %f86;
	ld.shared.f32 	%f87, [%r63+60];
	ld.shared.f32 	%f88, [%r66+960];
	fma.rn.f32 	%f7, %f87, %f88, %f84;
	ld.shared.f32 	%f89, [%r68+60];
	mul.f32 	%f90, %f11, %f89;
	st.shared.f32 	[%r72+960], %f90;
	bar.sync 	0;
	@%p16 bra 	$L__BB1_12;
	add.s32 	%r73, %r88, %r6;
	mad.lo.s32 	%r74, %r73, %r22, %r32;
	cvt.s64.s32 	%rd28, %r74;
	add.s64 	%rd30, %rd28, %rd20;
	shl.b64 	%rd31, %rd30, 2;
	add.s64 	%rd32, %rd3, %rd31;
	ld.shared.f32 	%f91, [%r12];
	mul.f32 	%f92, %f7, %f91;
	mov.f32 	%f93, 0f3F800000;
	sub.f32 	%f94, %f93, %f91;
	mul.f32 	%f95, %f92, %f94;
	atom.global.add.f32 	%f96, [%rd32], %f95;
$L__BB1_12:
	setp.ne.s32 	%p17, %r6, 0;
	@%p17 bra 	$L__BB1_15;
	shl.b32 	%r76, %r32, 2;
	mov.u32 	%r77, _ZZ19MMMulDevPartialBackPfS_S_S_S_S_S_iiiiiE18temp_sum_delta_h2h;
	add.s32 	%r78, %r76, %r77;
	add.s32 	%r89, %r78, 64;
	mov.b32 	%r90, 8192;
$L__BB1_14:
	ld.shared.f32 	%f97, [%r89+-64];
	shl.b32 	%r79, %r32, 2;
	mov.u32 	%r80, _ZZ19MMMulDevPartialBackPfS_S_S_S_S_S_iiiiiE16temp_shifted_mul;
	add.s32 	%r81, %r80, %r79;
	add.s32 	%r82, %r81, %r90;
	ld.shared.f32 	%f98, [%r82+-8192];
	fma.rn.f32 	%f99, %f98, 0f3D4CCCCD, %f97;
	ld.shared.f32 	%f100, [%r82+-7168];
	fma.rn.f32 	%f101, %f100, 0f3D4CCCCD, %f99;
	ld.shared.f32 	%f102, [%r82+-6144];
	fma.rn.f32 	%f103, %f102, 0f3D4CCCCD, %f101;
	ld.shared.f32 	%f104, [%r82+-5120];
	fma.rn.f32 	%f105, %f104, 0f3D4CCCCD, %f103;
	ld.shared.f32 	%f106, [%r82+-4096];
	fma.rn.f32 	%f107, %f106, 0f3D4CCCCD, %f105;
	ld.shared.f32 	%f108, [%r82+-3072];
	fma.rn.f32 	%f109, %f108, 0f3D4CCCCD, %f107;
	ld.shared.f32 	%f110, [%r82+-2048];
	fma.rn.f32 	%f111, %f110, 0f3D4CCCCD, %f109;
	ld.shared.f32 	%f112, [%r82+-1024];
	fma.rn.f32 	%f113, %f112, 0f3D4CCCCD, %f111;
	ld.shared.f32 	%f114, [%r82];
	fma.rn.f32 	%f115, %f114, 0f3D4CCCCD, %f113;
	ld.shared.f32 	%f116, [%r82+1024];
	fma.rn.f32 	%f117, %f116, 0f3D4CCCCD, %f115;
	ld.shared.f32 	%f118, [%r82+2048];
	fma.rn.f32 	%f119, %f118, 0f3D4CCCCD, %f117;
	ld.shared.f32 	%f120, [%r82+3072];
	fma.rn.f32 	%f121, %f120, 0f3D4CCCCD, %f119;
	ld.shared.f32 	%f122, [%r82+4096];
	fma.rn.f32 	%f123, %f122, 0f3D4CCCCD, %f121;
	ld.shared.f32 	%f124, [%r82+5120];
	fma.rn.f32 	%f125, %f124, 0f3D4CCCCD, %f123;
	ld.shared.f32 	%f126, [%r82+6144];
	fma.rn.f32 	%f127, %f126, 0f3D4CCCCD, %f125;
	ld.shared.f32 	%f128, [%r82+7168];
	fma.rn.f32 	%f129, %f128, 0f3D4CCCCD, %f127;
	st.shared.f32 	[%r89+-64], %f129;
	ld.shared.f32 	%f130, [%r89];
	ld.shared.f32 	%f131, [%r82+-8128];
	fma.rn.f32 	%f132, %f131, 0f3D4CCCCD, %f130;
	ld.shared.f32 	%f133, [%r82+-7104];
	fma.rn.f32 	%f134, %f133, 0f3D4CCCCD, %f132;
	ld.shared.f32 	%f135, [%r82+-6080];
	fma.rn.f32 	%f136, %f135, 0f3D4CCCCD, %f134;
	ld.shared.f32 	%f137, [%r82+-5056];
	fma.rn.f32 	%f138, %f137, 0f3D4CCCCD, %f136;
	ld.shared.f32 	%f139, [%r82+-4032];
	fma.rn.f32 	%f140, %f139, 0f3D4CCCCD, %f138;
	ld.shared.f32 	%f141, [%r82+-3008];
	fma.rn.f32 	%f142, %f141, 0f3D4CCCCD, %f140;
	ld.shared.f32 	%f143, [%r82+-1984];
	fma.rn.f32 	%f144, %f143, 0f3D4CCCCD, %f142;
	ld.shared.f32 	%f145, [%r82+-960];
	fma.rn.f32 	%f146, %f145, 0f3D4CCCCD, %f144;
	ld.shared.f32 	%f147, [%r82+64];
	fma.rn.f32 	%f148, %f147, 0f3D4CCCCD, %f146;
	ld.shared.f32 	%f149, [%r82+1088];
	fma.rn.f32 	%f150, %f149, 0f3D4CCCCD, %f148;
	ld.shared.f32 	%f151, [%r82+2112];
	fma.rn.f32 	%f152, %f151, 0f3D4CCCCD, %f150;
	ld.shared.f32 	%f153, [%r82+3136];
	fma.rn.f32 	%f154, %f153, 0f3D4CCCCD, %f152;
	ld.shared.f32 	%f155, [%r82+4160];
	fma.rn.f32 	%f156, %f155, 0f3D4CCCCD, %f154;
	ld.shared.f32 	%f157, [%r82+5184];
	fma.rn.f32 	%f158, %f157, 0f3D4CCCCD, %f156;
	ld.shared.f32 	%f159, [%r82+6208];
	fma.rn.f32 	%f160, %f159, 0f3D4CCCCD, %f158;
	ld.shared.f32 	%f161, [%r82+7232];
	fma.rn.f32 	%f162, %f161, 0f3D4CCCCD, %f160;
	st.shared.f32 	[%r89], %f162;
	add.s32 	%r90, %r90, 128;
	add.s32 	%r89, %r89, 128;
	setp.ne.s32 	%p18, %r90, 9216;
	@%p18 bra 	$L__BB1_14;
$L__BB1_15:
	bar.sync 	0;
	@%p9 bra 	$L__BB1_17;
	ld.shared.f32 	%f163, [%r13];
	ld.shared.f32 	%f164, [%r11];
	add.f32 	%f165, %f163, %f164;
	st.shared.f32 	[%r11], %f165;
$L__BB1_17:
	add.s32 	%r20, %r88, 16;
	setp.lt.u32 	%p20, %r88, 19984;
	mov.u32 	%r88, %r20;
	@%p20 bra 	$L__BB1_6;
	add.s32 	%r83, %r3, %r6;
	setp.ge.s32 	%p21, %r83, %r27;
	add.s32 	%r21, %r1, %r32;
	setp.ge.s32 	%p22, %r21, %r25;
	or.pred  	%p23, %p21, %p22;
	@%p23 bra 	$L__BB1_20;
	ld.param.u64 	%rd45, [_Z12MMMulDevBackPfS_S_S_S_S_S_iiiii_param_5];
	ld.shared.f32 	%f166, [%r10];
	mad.lo.s32 	%r84, %r23, %r6, %r32;
	cvt.s64.s32 	%rd33, %r84;
	add.s64 	%rd34, %rd2, %rd33;
	cvta.to.global.u64 	%rd35, %rd9;
	shl.b64 	%rd36, %rd34, 2;
	add.s64 	%rd37, %rd35, %rd36;
	st.global.f32 	[%rd37], %f166;
	cvta.to.global.u64 	%rd38, %rd45;
	add.s64 	%rd39, %rd38, %rd36;
	st.global.f32 	[%rd39], %f166;
$L__BB1_20:
	setp.ge.s32 	%p24, %r21, %r25;
	setp.ne.s32 	%p25, %r6, 0;
	setp.ne.s32 	%p26, %r4, 1;
	or.pred  	%p27, %p25, %p26;
	or.pred  	%p28, %p27, %p24;
	@%p28 bra 	$L__BB1_22;
	ld.param.u64 	%rd46, [_Z12MMMulDevBackPfS_S_S_S_S_S_iiiii_param_6];
	shl.b32 	%r85, %r32, 2;
	mov.u32 	%r86, _ZZ19MMMulDevPartialBackPfS_S_S_S_S_S_iiiiiE14bias_to_update;
	add.s32 	%r87, %r86, %r85;
	ld.shared.f32 	%f167, [%r87];
	add.f32 	%f168, %f167, 0f00000000;
	ld.shared.f32 	%f169, [%r87+64];
	add.f32 	%f170, %f168, %f169;
	ld.shared.f32 	%f171, [%r87+128];
	add.f32 	%f172, %f170, %f171;
	ld.shared.f32 	%f173, [%r87+192];
	add.f32 	%f174, %f172, %f173;
	ld.shared.f32 	%f175, [%r87+256];
	add.f32 	%f176, %f174, %f175;
	ld.shared.f32 	%f177, [%r87+320];
	add.f32 	%f178, %f176, %f177;
	ld.shared.f32 	%f179, [%r87+384];
	add.f32 	%f180, %f178, %f179;
	ld.shared.f32 	%f181, [%r87+448];
	add.f32 	%f182, %f180, %f181;
	ld.shared.f32 	%f183, [%r87+512];
	add.f32 	%f184, %f182, %f183;
	ld.shared.f32 	%f185, [%r87+576];
	add.f32 	%f186, %f184, %f185;
	ld.shared.f32 	%f187, [%r87+640];
	add.f32 	%f188, %f186, %f187;
	ld.shared.f32 	%f189, [%r87+704];
	add.f32 	%f190, %f188, %f189;
	ld.shared.f32 	%f191, [%r87+768];
	add.f32 	%f192, %f190, %f191;
	ld.shared.f32 	%f193, [%r87+832];
	add.f32 	%f194, %f192, %f193;
	ld.shared.f32 	%f195, [%r87+896];
	add.f32 	%f196, %f194, %f195;
	ld.shared.f32 	%f197, [%r87+960];
	add.f32 	%f198, %f196, %f197;
	mul.f32 	%f199, %f198, 0f3D4CCCCD;
	cvt.u64.u32 	%rd40, %r32;
	add.s64 	%rd41, %rd1, %rd40;
	cvta.to.global.u64 	%rd42, %rd46;
	shl.b64 	%rd43, %rd41, 2;
	add.s64 	%rd44, %rd42, %rd43;
	st.global.f32 	[%rd44], %f199;
$L__BB1_22:
	ret;

}


// ===== COMPILED SASS (sm_100) =====

	.target	sm_100

	.elftype	@"ET_EXEC"


//--------------------- .note.nv.tkinfo           --------------------------
	.section	.note.nv.tkinfo,"",@"SHT_NOTE"
	.sectionflags	@"SHF_NOTE_NV_TKINFO"
	.tkinfo
        /*0018*/ 	.word	0x00000002
        /*0030*/ 	.string	""
        /*0030*/ 	.string	"ptxas"
        /*0030*/ 	.string	"Cuda compilation tools, release 13.0, V13.0.88"
        /*0030*/ 	.string	"Build cuda_13.0.r13.0/compiler.36424714_0"
        /*0030*/ 	.string	"-arch sm_100 -m 64 "



//--------------------- .note.nv.cuinfo           --------------------------
	.section	.note.nv.cuinfo,"",@"SHT_NOTE"
	.sectionflags	@"SHF_NOTE_NV_CUINFO"
        /*0018*/ 	.short	0x0002
        /*001a*/ 	.short	0x0064
        /*001c*/ 	.short	0x0082
	.zero		2


//--------------------- .nv.info                  --------------------------
	.section	.nv.info,"",@"SHT_CUDA_INFO"
	.align	4


	//----- nvinfo : EIATTR_REGCOUNT
	.align		4
        /*0000*/ 	.byte	0x04, 0x2f
        /*0002*/ 	.short	(.L_1 - .L_0)
	.align		4
.L_0:
        /*0004*/ 	.word	index@(_Z14MMMulReductionPfS_S_S_S_S_iiiiiii)
        /*0008*/ 	.word	0x00000018


	//----- nvinfo : EIATTR_FRAME_SIZE
	.align		4
.L_1:
        /*000c*/ 	.byte	0x04, 0x11
        /*000e*/ 	.short	(.L_3 - .L_2)
	.align		4
.L_2:
        /*0010*/ 	.word	index@(_Z14MMMulReductionPfS_S_S_S_S_iiiiiii)
        /*0014*/ 	.word	0x00000000


	//----- nvinfo : EIATTR_REGCOUNT
	.align		4
.L_3:
        /*0018*/ 	.byte	0x04, 0x2f
        /*001a*/ 	.short	(.L_5 - .L_4)
	.align		4
.L_4:
        /*001c*/ 	.word	index@(_Z12MMMulDevBackPfS_S_S_S_S_S_iiiii)
        /*0020*/ 	.word	0x00000020


	//----- nvinfo : EIATTR_FRAME_SIZE
	.align		4
.L_5:
        /*0024*/ 	.byte	0x04, 0x11
        /*0026*/ 	.short	(.L_7 - .L_6)
	.align		4
.L_6:
        /*0028*/ 	.word	index@(_Z12MMMulDevBackPfS_S_S_S_S_S_iiiii)
        /*002c*/ 	.word	0x00000000


	//----- nvinfo : EIATTR_MIN_STACK_SIZE
	.align		4
.L_7:
        /*0030*/ 	.byte	0x04, 0x12
        /*0032*/ 	.short	(.L_9 - .L_8)
	.align		4
.L_8:
        /*0034*/ 	.word	index@(_Z12MMMulDevBackPfS_S_S_S_S_S_iiiii)
        /*0038*/ 	.word	0x00000000


	//----- nvinfo : EIATTR_MIN_STACK_SIZE
	.align		4
.L_9:
        /*003c*/ 	.byte	0x04, 0x12
        /*003e*/ 	.short	(.L_11 - .L_10)
	.align		4
.L_10:
        /*0040*/ 	.word	index@(_Z14MMMulReductionPfS_S_S_S_S_iiiiiii)
        /*0044*/ 	.word	0x00000000
.L_11:


//--------------------- .nv.compat                --------------------------
	.section	.nv.compat,"",@"SHT_CUDA_COMPAT_INFO"
	.align	4
        /*0000*/ 	.byte	0x02, 0x09, 0x00, 0x00, 0x02, 0x02, 0x01, 0x00, 0x02, 0x05, 0x05, 0x00, 0x03, 0x07, 0x01, 0x01
        /*0010*/ 	.byte	0x02, 0x03, 0x00, 0x00, 0x02, 0x06, 0x01, 0x00, 0x04, 0x0b, 0x08, 0x00, 0x09, 0x00, 0x00, 0x00
        /*0020*/ 	.byte	0x00, 0x00, 0x00, 0x00


//--------------------- .nv.info._Z12MMMulDevBackPfS_S_S_S_S_S_iiiii --------------------------
	.section	.nv.info._Z12MMMulDevBackPfS_S_S_S_S_S_iiiii,"",@"SHT_CUDA_INFO"
	.sectionflags	@""
	.align	4


	//----- nvinfo : EIATTR_CUDA_API_VERSION
	.align		4
        /*0000*/ 	.byte	0x04, 0x37
        /*0002*/ 	.short	(.L_13 - .L_12)
.L_12:
        /*0004*/ 	.word	0x00000082


	//----- nvinfo : EIATTR_KPARAM_INFO
	.align		4
.L_13:
        /*0008*/ 	.byte	0x04, 0x17
        /*000a*/ 	.short	(.L_15 - .L_14)
.L_14:
        /*000c*/ 	.word	0x00000000
        /*0010*/ 	.short	0x000b
        /*0012*/ 	.short	0x0048
        /*0014*/ 	.byte	0x00, 0xf0, 0x11, 0x00


	//----- nvinfo : EIATTR_KPARAM_INFO
	.align		4
.L_15:
        /*0018*/ 	.byte	0x04, 0x17
        /*001a*/ 	.short	(.L_17 - .L_16)
.L_16:
        /*001c*/ 	.word	0x00000000
        /*0020*/ 	.short	0x000a
        /*0022*/ 	.short	0x0044
        /*0024*/ 	.byte	0x00, 0xf0, 0x11, 0x00


	//----- nvinfo : EIATTR_KPARAM_INFO
	.align		4
.L_17:
        /*0028*/ 	.byte	0x04, 0x17
        /*002a*/ 	.short	(.L_19 - .L_18)
.L_18:
        /*002c*/ 	.word	0x00000000
        /*0030*/ 	.short	0x0009
        /*0032*/ 	.short	0x0040
        /*0034*/ 	.byte	0x00, 0xf0, 0x11, 0x00


	//----- nvinfo : EIATTR_KPARAM_INFO
	.align		4
.L_19:
        /*0038*/ 	.byte	0x04, 0x17
        /*003a*/ 	.short	(.L_21 - .L_20)
.L_20:
        /*003c*/ 	.word	0x00000000
        /*0040*/ 	.short	0x0008
        /*0042*/ 	.short	0x003c
        /*0044*/ 	.byte	0x00, 0xf0, 0x11, 0x00


	//----- nvinfo : EIATTR_KPARAM_INFO
	.align		4
.L_21:
        /*0048*/ 	.byte	0x04, 0x17
        /*004a*/ 	.short	(.L_23 - .L_22)
.L_22:
        /*004c*/ 	.word	0x00000000
        /*0050*/ 	.short	0x0007
        /*0052*/ 	.short	0x0038
        /*0054*/ 	.byte	0x00, 0xf0, 0x11, 0x00


	//----- nvinfo : EIATTR_KPARAM_INFO
	.align		4
.L_23:
        /*0058*/ 	.byte	0x04, 0x17
        /*005a*/ 	.short	(.L_25 - .L_24)
.L_24:
        /*005c*/ 	.word	0x00000000
        /*0060*/ 	.short	0x0006
        /*0062*/ 	.short	0x0030
        /*0064*/ 	.byte	0x00, 0xf5, 0x21, 0x00


	//----- nvinfo : EIATTR_KPARAM_INFO
	.align		4
.L_25:
        /*0068*/ 	.byte	0x04, 0x17
        /*006a*/ 	.short	(.L_27 - .L_26)
.L_26:
        /*006c*/ 	.word	0x00000000
        /*0070*/ 	.short	0x0005
        /*0072*/ 	.short	0x0028
        /*0074*/ 	.byte	0x00, 0xf5, 0x21, 0x00


	//----- nvinfo : EIATTR_KPARAM_INFO
	.align		4
.L_27:
        /*0078*/ 	.byte	0x04, 0x17
        /*007a*/ 	.short	(.L_29 - .L_28)
.L_28:
        /*007c*/ 	.word	0x00000000
        /*0080*/ 	.short	0x0004
        /*0082*/ 	.short	0x0020
        /*0084*/ 	.byte	0x00, 0xf5, 0x21, 0x00


	//----- nvinfo : EIATTR_KPARAM_INFO
	.align		4
.L_29:
        /*0088*/ 	.byte	0x04, 0x17
        /*008a*/ 	.short	(.L_31 - .L_30)
.L_30:
        /*008c*/ 	.word	0x00000000
        /*0090*/ 	.short	0x0003
        /*0092*/ 	.short	0x0018
        /*0094*/ 	.byte	0x00, 0xf5, 0x21, 0x00


	//----- nvinfo : EIATTR_KPARAM_INFO
	.align		4
.L_31:
        /*0098*/ 	.byte	0x04, 0x17
        /*009a*/ 	.short	(.L_33 - .L_32)
.L_32:
        /*009c*/ 	.word	0x00000000
        /*00a0*/ 	.short	0x0002
        /*00a2*/ 	.short	0x0010
        /*00a4*/ 	.byte	0x00, 0xf5, 0x21, 0x00


	//----- nvinfo : EIATTR_KPARAM_INFO
	.align		4
.L_33:
        /*00a8*/ 	.byte	0x04, 0x17
        /*00aa*/ 	.short	(.L_35 - .L_34)
.L_34:
        /*00ac*/ 	.word	0x00000000
        /*00b0*/ 	.short	0x0001
        /*00b2*/ 	.short	0x0008
        /*00b4*/ 	.byte	0x00, 0xf5, 0x21, 0x00


	//----- nvinfo : EIATTR_KPARAM_INFO
	.align		4
.L_35:
        /*00b8*/ 	.byte	0x04, 0x17
        /*00ba*/ 	.short	(.L_37 - .L_36)
.L_36:
        /*00bc*/ 	.word	0x00000000
        /*00c0*/ 	.short	0x0000
        /*00c2*/ 	.short	0x0000
        /*00c4*/ 	.byte	0x00, 0xf5, 0x21, 0x00


	//----- nvinfo : EIATTR_SPARSE_MMA_MASK
	.align		4
.L_37:
        /*00c8*/ 	.byte	0x03, 0x50
        /*00ca*/ 	.short	0x0000


	//----- nvinfo : EIATTR_MAXREG_COUNT
	.align		4
        /*00cc*/ 	.byte	0x03, 0x1b
        /*00ce*/ 	.short	0x00ff


	//----- nvinfo : EIATTR_NUM_BARRIERS
	.align		4
        /*00d0*/ 	.byte	0x02, 0x4c
        /*00d2*/ 	.byte	0x01
	.zero		1


	//----- nvinfo : EIATTR_MERCURY_ISA_VERSION
	.align		4
        /*00d4*/ 	.byte	0x03, 0x5f
        /*00d6*/ 	.short	0x0101


	//----- nvinfo : EIATTR_VRC_CTA_INIT_COUNT
	.align		4
        /*00d8*/ 	.byte	0x02, 0x4a
	.zero		1
	.zero		1


	//----- nvinfo : EIATTR_EXIT_INSTR_OFFSETS
	.align		4
        /*00dc*/ 	.byte	0x04, 0x1c
        /*00de*/ 	.short	(.L_39 - .L_38)


	//   ....[0]....
.L_38:
        /*00e0*/ 	.word	0x00000080


	//   ....[1]....
        /*00e4*/ 	.word	0x000014f0


	//   ....[2]....
        /*00e8*/ 	.word	0x000017a0


	//----- nvinfo : EIATTR_CRS_STACK_SIZE
	.align		4
.L_39:
        /*00ec*/ 	.byte	0x04, 0x1e
        /*00ee*/ 	.short	(.L_41 - .L_40)
.L_40:
        /*00f0*/ 	.word	0x00000000


	//----- nvinfo : EIATTR_CBANK_PARAM_SIZE
	.align		4
.L_41:
        /*00f4*/ 	.byte	0x03, 0x19
        /*00f6*/ 	.short	0x004c


	//----- nvinfo : EIATTR_PARAM_CBANK
	.align		4
        /*00f8*/ 	.byte	0x04, 0x0a
        /*00fa*/ 	.short	(.L_43 - .L_42)
	.align		4
.L_42:
        /*00fc*/ 	.word	index@(.nv.constant0._Z12MMMulDevBackPfS_S_S_S_S_S_iiiii)
        /*0100*/ 	.short	0x0380
        /*0102*/ 	.short	0x004c


	//----- nvinfo : EIATTR_SW_WAR
	.align		4
.L_43:
        /*0104*/ 	.byte	0x04, 0x36
        /*0106*/ 	.short	(.L_45 - .L_44)
.L_44:
        /*0108*/ 	.word	0x00000008
.L_45:


//--------------------- .nv.info._Z14MMMulReductionPfS_S_S_S_S_iiiiiii --------------------------
	.section	.nv.info._Z14MMMulReductionPfS_S_S_S_S_iiiiiii,"",@"SHT_CUDA_INFO"
	.sectionflags	@""
	.align	4


	//----- nvinfo : EIATTR_CUDA_API_VERSION
	.align		4
        /*0000*/ 	.byte	0x04, 0x37
        /*0002*/ 	.short	(.L_47 - .L_46)
.L_46:
        /*0004*/ 	.word	0x00000082


	//----- nvinfo : EIATTR_KPARAM_INFO
	.align		4
.L_47:
        /*0008*/ 	.byte	0x04, 0x17
        /*000a*/ 	.short	(.L_49 - .L_48)
.L_48:
        /*000c*/ 	.word	0x00000000
        /*0010*/ 	.short	0x000c
        /*0012*/ 	.short	0x0048
        /*0014*/ 	.byte	0x00, 0xf0, 0x11, 0x00


	//----- nvinfo : EIATTR_KPARAM_INFO
	.align		4
.L_49:
        /*0018*/ 	.byte	0x04, 0x17
        /*001a*/ 	.short	(.L_51 - .L_50)
.L_50:
        /*001c*/ 	.word	0x00000000
        /*0020*/ 	.short	0x000b
        /*0022*/ 	.short	0x0044
        /*0024*/ 	.byte	0x00, 0xf0, 0x11, 0x00


	//----- nvinfo : EIATTR_KPARAM_INFO
	.align		4
.L_51:
        /*0028*/ 	.byte	0x04, 0x17
        /*002a*/ 	.short	(.L_53 - .L_52)
.L_52:
        /*002c*/ 	.word	0x00000000
        /*0030*/ 	.short	0x000a
        /*0032*/ 	.short	0x0040
        /*0034*/ 	.byte	0x00, 0xf0, 0x11, 0x00


	//----- nvinfo : EIATTR_KPARAM_INFO
	.align		4
.L_53:
        /*0038*/ 	.byte	0x04, 0x17
        /*003a*/ 	.short	(.L_55 - .L_54)
.L_54:
        /*003c*/ 	.word	0x00000000
        /*0040*/ 	.short	0x0009
        /*0042*/ 	.short	0x003c
        /*0044*/ 	.byte	0x00, 0xf0, 0x11, 0x00


	//----- nvinfo : EIATTR_KPARAM_INFO
	.align		4
.L_55:
        /*0048*/ 	.byte	0x04, 0x17
        /*004a*/ 	.short	(.L_57 - .L_56)
.L_56:
        /*004c*/ 	.word	0x00000000
        /*0050*/ 	.short	0x0008
        /*0052*/ 	.short	0x0038
        /*0054*/ 	.byte	0x00, 0xf0, 0x11, 0x00


	//----- nvinfo : EIATTR_KPARAM_INFO
	.align		4
.L_57:
        /*0058*/ 	.byte	0x04, 0x17
        /*005a*/ 	.short	(.L_59 - .L_58)
.L_58:
        /*005c*/ 	.word	0x00000000
        /*0060*/ 	.short	0x0007
        /*0062*/ 	.short	0x0034
        /*0064*/ 	.byte	0x00, 0xf0, 0x11, 0x00


	//----- nvinfo : EIATTR_KPARAM_INFO
	.align		4
.L_59:
        /*0068*/ 	.byte	0x04, 0x17
        /*006a*/ 	.short	(.L_61 - .L_60)
.L_60:
        /*006c*/ 	.word	0x00000000
        /*0070*/ 	.short	0x0006
        /*0072*/ 	.short	0x0030
        /*0074*/ 	.byte	0x00, 0xf0, 0x11, 0x00


	//----- nvinfo : EIATTR_KPARAM_INFO
	.align		4
.L_61:
        /*0078*/ 	.byte	0x04, 0x17
        /*007a*/ 	.short	(.L_63 - .L_62)
.L_62:
        /*007c*/ 	.word	0x00000000
        /*0080*/ 	.short	0x0005
        /*0082*/ 	.short	0x0028
        /*0084*/ 	.byte	0x00, 0xf5, 0x21, 0x00


	//----- nvinfo : EIATTR_KPARAM_INFO
	.align		4
.L_63:
        /*0088*/ 	.byte	0x04, 0x17
        /*008a*/ 	.short	(.L_65 - .L_64)
.L_64:
        /*008c*/ 	.word	0x00000000
        /*0090*/ 	.short	0x0004
        /*0092*/ 	.short	0x0020
        /*0094*/ 	.byte	0x00, 0xf5, 0x21, 0x00


	//----- nvinfo : EIATTR_KPARAM_INFO
	.align		4
.L_65:
        /*0098*/ 	.byte	0x04, 0x17
        /*009a*/ 	.short	(.L_67 - .L_66)
.L_66:
        /*009c*/ 	.word	0x00000000
        /*00a0*/ 	.short	0x0003
        /*00a2*/ 	.short	0x0018
        /*00a4*/ 	.byte	0x00, 0xf5, 0x21, 0x00


	//----- nvinfo : EIATTR_KPARAM_INFO
	.align		4
.L_67:
        /*00a8*/ 	.byte	0x04, 0x17
        /*00aa*/ 	.short	(.L_69 - .L_68)
.L_68:
        /*00ac*/ 	.word	0x00000000
        /*00b0*/ 	.short	0x0002
        /*00b2*/ 	.short	0x0010
        /*00b4*/ 	.byte	0x00, 0xf5, 0x21, 0x00


	//----- nvinfo : EIATTR_KPARAM_INFO
	.align		4
.L_69:
        /*00b8*/ 	.byte	0x04, 0x17
        /*00ba*/ 	.short	(.L_71 - .L_70)
.L_70:
        /*00bc*/ 	.word	0x00000000
        /*00c0*/ 	.short	0x0001
        /*00c2*/ 	.short	0x0008
        /*00c4*/ 	.byte	0x00, 0xf5, 0x21, 0x00


	//----- nvinfo : EIATTR_KPARAM_INFO
	.align		4
.L_71:
        /*00c8*/ 	.byte	0x04, 0x17
        /*00ca*/ 	.short	(.L_73 - .L_72)
.L_72:
        /*00cc*/ 	.word	0x00000000
        /*00d0*/ 	.short	0x0000
        /*00d2*/ 	.short	0x0000
        /*00d4*/ 	.byte	0x00, 0xf5, 0x21, 0x00


	//----- nvinfo : EIATTR_SPARSE_MMA_MASK
	.align		4
.L_73:
        /*00d8*/ 	.byte	0x03, 0x50
        /*00da*/ 	.short	0x0000


	//----- nvinfo : EIATTR_MAXREG_COUNT
	.align		4
        /*00dc*/ 	.byte	0x03, 0x1b
        /*00de*/ 	.short	0x00ff


	//----- nvinfo : EIATTR_MERCURY_ISA_VERSION
	.align		4
        /*00e0*/ 	.byte	0x03, 0x5f
        /*00e2*/ 	.short	0x0101


	//----- nvinfo : EIATTR_VRC_CTA_INIT_COUNT
	.align		4
        /*00e4*/ 	.byte	0x02, 0x4a
	.zero		1
	.zero		1


	//----- nvinfo : EIATTR_EXIT_INSTR_OFFSETS
	.align		4
        /*00e8*/ 	.byte	0x04, 0x1c
        /*00ea*/ 	.short	(.L_75 - .L_74)


	//   ....[0]....
.L_74:
        /*00ec*/ 	.word	0x00000080


	//   ....[1]....
        /*00f0*/ 	.word	0x00000120


	//   ....[2]....
        /*00f4*/ 	.word	0x00000570


	//----- nvinfo : EIATTR_CBANK_PARAM_SIZE
	.align		4
.L_75:
        /*00f8*/ 	.byte	0x03, 0x19
        /*00fa*/ 	.short	0x004c


	//----- nvinfo : EIATTR_PARAM_CBANK
	.align		4
        /*00fc*/ 	.byte	0x04, 0x0a
        /*00fe*/ 	.short	(.L_77 - .L_76)
	.align		4
.L_76:
        /*0100*/ 	.word	index@(.nv.constant0._Z14MMMulReductionPfS_S_S_S_S_iiiiiii)
        /*0104*/ 	.short	0x0380
        /*0106*/ 	.short	0x004c


	//----- nvinfo : EIATTR_SW_WAR
	.align		4
.L_77:
        /*0108*/ 	.byte	0x04, 0x36
        /*010a*/ 	.short	(.L_79 - .L_78)
.L_78:
        /*010c*/ 	.word	0x00000008
.L_79:


//--------------------- .nv.callgraph             --------------------------
	.section	.nv.callgraph,"",@"SHT_CUDA_CALLGRAPH"
	.align	4
	.sectionentsize	8
	.align		4
        /*0000*/ 	.word	0x00000000
	.align		4
        /*0004*/ 	.word	0xffffffff
	.align		4
        /*0008*/ 	.word	0x00000000
	.align		4
        /*000c*/ 	.word	0xfffffffe
	.align		4
        /*0010*/ 	.word	0x00000000
	.align		4
        /*0014*/ 	.word	0xfffffffd
	.align		4
        /*0018*/ 	.word	0x00000000
	.align		4
        /*001c*/ 	.word	0xfffffffc


//--------------------- .text._Z12MMMulDevBackPfS_S_S_S_S_S_iiiii --------------------------
	.section	.text._Z12MMMulDevBackPfS_S_S_S_S_S_iiiii,"ax",@progbits
	.align	128
        .global         _Z12MMMulDevBackPfS_S_S_S_S_S_iiiii
        .type           _Z12MMMulDevBackPfS_S_S_S_S_S_iiiii,@function
        .size           _Z12MMMulDevBackPfS_S_S_S_S_S_iiiii,(.L_x_10 - _Z12MMMulDevBackPfS_S_S_S_S_S_iiiii)
        .other          _Z12MMMulDevBackPfS_S_S_S_S_S_iiiii,@"STO_CUDA_ENTRY STV_DEFAULT"
_Z12MMMulDevBackPfS_S_S_S_S_S_iiiii:
.text._Z12MMMulDevBackPfS_S_S_S_S_S_iiiii:
[----:B------:R-:W-:Y:S08]  /*0000*/  LDC R1, c[0x0][0x37c] ;  /* 0x0000df00ff017b82 */ /* 0x000ff00000000800 */
[----:B------:R-:W0:Y:S08]  /*0010*/  S2UR UR6, SR_CTAID.Y ;  /* 0x00000000000679c3 */ /* 0x000e300000002600 */
[----:B------:R-:W1:Y:S08]  /*0020*/  S2UR UR5, SR_CTAID.X ;  /* 0x00000000000579c3 */ /* 0x000e700000002500 */
[----:B------:R-:W2:Y:S01]  /*0030*/  LDC.64 R4, c[0x0][0x3c0] ;  /* 0x0000f000ff047b82 */ /* 0x000ea20000000a00 */
[----:B0-----:R-:W-:-:S02]  /*0040*/  USHF.L.U32 UR11, UR6, 0x4, URZ ;  /* 0x00000004060b7899 */ /* 0x001fc400080006ff */
[----:B-1----:R-:W-:-:S04]  /*0050*/  USHF.L.U32 UR5, UR5, 0x4, URZ ;  /* 0x0000000405057899 */ /* 0x002fc800080006ff */
[----:B--2---:R-:W-:-:S04]  /*0060*/  ISETP.LE.AND P0, PT, R4, UR11, PT ;  /* 0x0000000b04007c0c */ /* 0x004fc8000bf03270 */
[----:B------:R-:W-:-:S13]  /*0070*/  ISETP.LE.OR P0, PT, R5, UR5, P0 ;  /* 0x0000000505007c0c */ /* 0x000fda0008703670 */
[----:B------:R-:W-:Y:S05]  /*0080*/  @P0 EXIT ;  /* 0x000000000000094d */ /* 0x000fea0003800000 */
[----:B------:R-:W0:Y:S01]  /*0090*/  S2R R2, SR_TID.X ;  /* 0x0000000000027919 */ /* 0x000e220000002100 */
[----:B------:R-:W-:Y:S02]  /*00a0*/  UIADD3 UR4, UPT, UPT, UR5, 0x10, URZ ;  /* 0x0000001005047890 */ /* 0x000fe4000fffe0ff */
[C---:B------:R-:W-:Y:S01]  /*00b0*/  IADD3 R0, PT, PT, R5.reuse, -UR5, RZ ;  /* 0x8000000505007c10 */ /* 0x040fe2000fffe0ff */
[----:B------:R-:W-:Y:S01]  /*00c0*/  UIADD3 UR7, UPT, UPT, UR11, 0x10, URZ ;  /* 0x000000100b077890 */ /* 0x000fe2000fffe0ff */
[----:B------:R-:W1:Y:S01]  /*00d0*/  S2R R3, SR_TID.Y ;  /* 0x0000000000037919 */ /* 0x000e620000002200 */
[----:B------:R-:W-:Y:S01]  /*00e0*/  USHF.R.S32.HI UR14, URZ, 0x1f, UR5 ;  /* 0x0000001fff0e7899 */ /* 0x000fe20008011405 */
[----:B------:R-:W-:Y:S01]  /*00f0*/  ISETP.LE.AND P0, PT, R5, UR4, PT ;  /* 0x0000000405007c0c */ /* 0x000fe2000bf03270 */
[----:B------:R-:W2:Y:S02]  /*0100*/  LDCU.64 UR12, c[0x0][0x358] ;  /* 0x00006b00ff0c77ac */ /* 0x000ea40008000a00 */
[----:B------:R-:W-:-:S02]  /*0110*/  ISETP.LE.U32.AND P1, PT, R4, UR7, PT ;  /* 0x0000000704007c0c */ /* 0x000fc4000bf23070 */
[----:B------:R-:W-:Y:S02]  /*0120*/  IADD3 R4, PT, PT, R4, -UR11, RZ ;  /* 0x8000000b04047c10 */ /* 0x000fe4000fffe0ff */
[----:B------:R-:W-:Y:S01]  /*0130*/  SEL R5, R0, 0x10, P0 ;  /* 0x0000001000057807 */ /* 0x000fe20000000000 */
[----:B------:R-:W3:Y:S01]  /*0140*/  LDCU UR7, c[0x0][0x3bc] ;  /* 0x00007780ff0777ac */ /* 0x000ee20008000800 */
[----:B------:R-:W-:Y:S02]  /*0150*/  SEL R4, R4, 0x10, P1 ;  /* 0x0000001004047807 */ /* 0x000fe40000800000 */
[----:B0-----:R-:W-:Y:S01]  /*0160*/  ISETP.GT.AND P1, PT, R5, R2, PT ;  /* 0x000000020500720c */ /* 0x001fe20003f24270 */
[----:B---3--:R-:W-:-:S03]  /*0170*/  UIMAD UR4, UR11, UR7, URZ ;  /* 0x000000070b0472a4 */ /* 0x008fc6000f8e02ff */
[----:B-1----:R-:W-:Y:S01]  /*0180*/  ISETP.LE.OR P0, PT, R4, R3, !P1 ;  /* 0x000000030400720c */ /* 0x002fe20004f03670 */
[----:B------:R-:W-:-:S04]  /*0190*/  UIADD3 UR15, UP0, UPT, UR5, UR4, URZ ;  /* 0x00000004050f7290 */ /* 0x000fc8000ff1e0ff */
[----:B------:R-:W-:-:S08]  /*01a0*/  ULEA.HI.X.SX32 UR10, UR4, UR14, 0x1, UP0 ;  /* 0x0000000e040a7291 */ /* 0x000fd000080f0eff */
[----:B------:R-:W0:Y:S01]  /*01b0*/  @!P0 LDC.64 R6, c[0x0][0x388] ;  /* 0x0000e200ff068b82 */ /* 0x000e220000000a00 */
[----:B------:R-:W-:-:S05]  /*01c0*/  @!P0 IMAD R0, R3, UR7, R2 ;  /* 0x0000000703008c24 */ /* 0x000fca000f8e0202 */
[----:B------:R-:W-:-:S04]  /*01d0*/  @!P0 IADD3 R5, P2, PT, R0, UR15, RZ ;  /* 0x0000000f00058c10 */ /* 0x000fc8000ff5e0ff */
[----:B------:R-:W-:Y:S02]  /*01e0*/  @!P0 LEA.HI.X.SX32 R0, R0, UR10, 0x1, P2 ;  /* 0x0000000a00008c11 */ /* 0x000fe400090f0eff */
[----:B0-----:R-:W-:-:S04]  /*01f0*/  @!P0 LEA R6, P2, R5, R6, 0x2 ;  /* 0x0000000605068211 */ /* 0x001fc800078410ff */
[----:B------:R-:W-:Y:S01]  /*0200*/  @!P0 LEA.HI.X R7, R5, R7, R0, 0x2, P2 ;  /* 0x0000000705078211 */ /* 0x000fe200010f1400 */
[----:B------:R-:W-:Y:S01]  /*0210*/  HFMA2 R0, -RZ, RZ, 0, 0 ;  /* 0x00000000ff007431 */ /* 0x000fe200000001ff */
[----:B------:R-:W0:Y:S05]  /*0220*/  LDC R5, c[0x0][0x3c8] ;  /* 0x0000f200ff057b82 */ /* 0x000e2a0000000800 */
[----:B--2---:R1:W2:Y:S03]  /*0230*/  @!P0 LDG.E R0, desc[UR12][R6.64] ;  /* 0x0000000c06008981 */ /* 0x0042a6000c1e1900 */
[----:B------:R-:W3:Y:S01]  /*0240*/  S2UR UR9, SR_CgaCtaId ;  /* 0x00000000000979c3 */ /* 0x000ee20000008800 */
[----:B------:R-:W-:Y:S01]  /*0250*/  UIADD3 UR4, UPT, UPT, -UR6, 0x1, URZ ;  /* 0x0000000106047890 */ /* 0x000fe2000fffe1ff */
[----:B------:R-:W-:-:S02]  /*0260*/  LEA R10, R3, R2, 0x4 ;  /* 0x00000002030a7211 */ /* 0x000fc400078e20ff */
[----:B------:R-:W-:Y:S01]  /*0270*/  UMOV UR6, 0x400 ;  /* 0x0000040000067882 */ /* 0x000fe20000000000 */
[----:B------:R-:W-:Y:S01]  /*0280*/  IADD3 R8, PT, PT, -R3, 0x4e20, RZ ;  /* 0x00004e2003087810 */ /* 0x000fe20007ffe1ff */
[----:B------:R-:W-:Y:S02]  /*0290*/  UIADD3 UR7, UPT, UPT, UR6, 0x4000, URZ ;  /* 0x0000400006077890 */ /* 0x000fe4000fffe0ff */
[----:B------:R-:W-:Y:S01]  /*02a0*/  UIADD3 UR8, UPT, UPT, UR6, 0x4800, URZ ;  /* 0x0000480006087890 */ /* 0x000fe2000fffe0ff */
[----:B-1----:R-:W-:Y:S01]  /*02b0*/  LEA R7, R2, R3, 0x4 ;  /* 0x0000000302077211 */ /* 0x002fe200078e20ff */
[----:B0-----:R-:W-:Y:S01]  /*02c0*/  IMAD R5, R5, UR4, RZ ;  /* 0x0000000405057c24 */ /* 0x001fe2000f8e02ff */
[----:B------:R-:W-:-:S04]  /*02d0*/  UIADD3 UR4, UPT, UPT, UR6, 0x5040, URZ ;  /* 0x0000504006047890 */ /* 0x000fc8000fffe0ff */
[----:B------:R-:W-:Y:S01]  /*02e0*/  ISETP.NE.AND P2, PT, R5, 0x1, PT ;  /* 0x000000010500780c */ /* 0x000fe20003f45270 */
[----:B---3--:R-:W-:Y:S02]  /*02f0*/  ULEA UR7, UR9, UR7, 0x18 ;  /* 0x0000000709077291 */ /* 0x008fe4000f8ec0ff */
[----:B------:R-:W-:Y:S02]  /*0300*/  ULEA UR8, UR9, UR8, 0x18 ;  /* 0x0000000809087291 */ /* 0x000fe4000f8ec0ff */
[----:B------:R-:W-:Y:S02]  /*0310*/  ULEA UR4, UR9, UR4, 0x18 ;  /* 0x0000000409047291 */ /* 0x000fe4000f8ec0ff */
[C---:B------:R-:W-:Y:S02]  /*0320*/  LEA R6, R10.reuse, UR7, 0x2 ;  /* 0x000000070a067c11 */ /* 0x040fe4000f8e10ff */
[----:B------:R-:W-:Y:S02]  /*0330*/  LEA R11, R7, UR8, 0x2 ;  /* 0x00000008070b7c11 */ /* 0x000fe4000f8e10ff */
[----:B------:R-:W-:Y:S01]  /*0340*/  LEA R7, R10, UR4, 0x2 ;  /* 0x000000040a077c11 */ /* 0x000fe2000f8e10ff */
[----:B------:R0:W-:Y:S01]  /*0350*/  STS [R6], RZ ;  /* 0x000000ff06007388 */ /* 0x0001e20000000800 */
[----:B------:R-:W-:-:S02]  /*0360*/  UIADD3 UR4, UPT, UPT, UR6, 0x4400, URZ ;  /* 0x0000440006047890 */ /* 0x000fc4000fffe0ff */
[----:B------:R-:W-:Y:S02]  /*0370*/  UIADD3 UR6, UPT, UPT, UR6, 0x4c40, URZ ;  /* 0x00004c4006067890 */ /* 0x000fe4000fffe0ff */
[----:B------:R-:W-:Y:S02]  /*0380*/  ULEA UR4, UR9, UR4, 0x18 ;  /* 0x0000000409047291 */ /* 0x000fe4000f8ec0ff */
[----:B------:R-:W-:-:S04]  /*0390*/  ULEA UR6, UR9, UR6, 0x18 ;  /* 0x0000000609067291 */ /* 0x000fc8000f8ec0ff */
[C---:B------:R-:W-:Y:S01]  /*03a0*/  LEA R9, R10.reuse, UR4, 0x2 ;  /* 0x000000040a097c11 */ /* 0x040fe2000f8e10ff */
[----:B------:R-:W-:Y:S01]  /*03b0*/  UMOV UR4, URZ ;  /* 0x000000ff00047c82 */ /* 0x000fe20008000000 */
[----:B------:R-:W-:Y:S01]  /*03c0*/  LEA R10, R10, UR6, 0x2 ;  /* 0x000000060a0a7c11 */ /* 0x000fe2000f8e10ff */
[----:B--2---:R0:W-:Y:S04]  /*03d0*/  STS [R11], R0 ;  /* 0x000000000b007388 */ /* 0x0041e80000000800 */
[----:B------:R0:W-:Y:S02]  /*03e0*/  @!P2 STS [R7], RZ ;  /* 0x000000ff0700a388 */ /* 0x0001e40000000800 */
.L_x_5:
[----:B------:R-:W-:Y:S02]  /*03f0*/  ISETP.LE.U32.AND P0, PT, R8, UR4, PT ;  /* 0x0000000408007c0c */ /* 0x000fe4000bf03070 */
[----:B------:R-:W-:Y:S02]  /*0400*/  IADD3 R8, PT, PT, -R3, 0x4e20, RZ ;  /* 0x00004e2003087810 */ /* 0x000fe40007ffe1ff */
[----:B------:R-:W-:Y:S02]  /*0410*/  ISETP.LE.OR P0, PT, R4, R2, P0 ;  /* 0x000000020400720c */ /* 0x000fe40000703670 */
[----:B------:R-:W-:-:S11]  /*0420*/  ISETP.LE.U32.OR P3, PT, R8, UR4, !P1 ;  /* 0x0000000408007c0c */ /* 0x000fd6000cf63470 */
[----:B0-2---:R-:W0:Y:S01]  /*0430*/  @!P0 LDC R0, c[0x0][0x3b8] ;  /* 0x0000ee00ff008b82 */ /* 0x005e220000000800 */
[C---:B------:R-:W-:Y:S02]  /*0440*/  @!P0 IADD3 R11, PT, PT, R3.reuse, UR4, RZ ;  /* 0x00000004030b8c10 */ /* 0x040fe4000fffe0ff */
[----:B-1----:R-:W-:-:S05]  /*0450*/  @!P3 IADD3 R17, PT, PT, R3, UR4, RZ ;  /* 0x000000040311bc10 */ /* 0x002fca000fffe0ff */
[----:B------:R-:W1:Y:S08]  /*0460*/  @!P3 LDC R16, c[0x0][0x3bc] ;  /* 0x0000ef00ff10bb82 */ /* 0x000e700000000800 */
[----:B------:R-:W2:Y:S08]  /*0470*/  @!P0 LDC.64 R14, c[0x0][0x380] ;  /* 0x0000e000ff0e8b82 */ /* 0x000eb00000000a00 */
[----:B------:R-:W3:Y:S01]  /*0480*/  @!P3 LDC.64 R12, c[0x0][0x390] ;  /* 0x0000e400ff0cbb82 */ /* 0x000ee20000000a00 */
[----:B0-----:R-:W-:-:S05]  /*0490*/  @!P0 IMAD R11, R11, R0, R2 ;  /* 0x000000000b0b8224 */ /* 0x001fca00078e0202 */
[----:B------:R-:W-:Y:S01]  /*04a0*/  @!P0 IADD3 R19, P5, PT, R11, UR11, RZ ;  /* 0x0000000b0b138c10 */ /* 0x000fe2000ffbe0ff */
[----:B-1----:R-:W-:-:S03]  /*04b0*/  @!P3 IMAD R0, R17, R16, R2 ;  /* 0x000000101100b224 */ /* 0x002fc600078e0202 */
[----:B------:R-:W-:Y:S02]  /*04c0*/  @!P0 LEA.HI.X.SX32 R20, R11, RZ, 0x1, P5 ;  /* 0x000000ff0b148211 */ /* 0x000fe400028f0eff */
[----:B------:R-:W-:Y:S02]  /*04d0*/  MOV R11, RZ ;  /* 0x000000ff000b7202 */ /* 0x000fe40000000f00 */
[C---:B------:R-:W-:Y:S02]  /*04e0*/  @!P3 IADD3 R17, P4, PT, R0.reuse, UR5, RZ ;  /* 0x000000050011bc10 */ /* 0x040fe4000ff9e0ff */
[----:B--2---:R-:W-:Y:S02]  /*04f0*/  @!P0 LEA R18, P5, R19, R14, 0x2 ;  /* 0x0000000e13128211 */ /* 0x004fe400078a10ff */
[----:B------:R-:W-:Y:S02]  /*0500*/  @!P3 LEA.HI.X.SX32 R14, R0, UR14, 0x1, P4 ;  /* 0x0000000e000ebc11 */ /* 0x000fe4000a0f0eff */
[----:B------:R-:W-:-:S02]  /*0510*/  MOV R0, RZ ;  /* 0x000000ff00007202 */ /* 0x000fc40000000f00 */
[----:B------:R-:W-:Y:S02]  /*0520*/  @!P0 LEA.HI.X R19, R19, R15, R20, 0x2, P5 ;  /* 0x0000000f13138211 */ /* 0x000fe400028f1414 */
[----:B---3--:R-:W-:-:S03]  /*0530*/  @!P3 LEA R16, P4, R17, R12, 0x2 ;  /* 0x0000000c1110b211 */ /* 0x008fc600078810ff */
[----:B------:R-:W2:Y:S01]  /*0540*/  @!P0 LDG.E R0, desc[UR12][R18.64] ;  /* 0x0000000c12008981 */ /* 0x000ea2000c1e1900 */
[----:B------:R-:W-:-:S05]  /*0550*/  @!P3 LEA.HI.X R17, R17, R13, R14, 0x2, P4 ;  /* 0x0000000d1111b211 */ /* 0x000fca00020f140e */
[----:B------:R-:W3:Y:S01]  /*0560*/  @!P3 LDG.E R11, desc[UR12][R16.64] ;  /* 0x0000000c100bb981 */ /* 0x000ee2000c1e1900 */
[----:B------:R-:W0:Y:S01]  /*0570*/  S2UR UR17, SR_CgaCtaId ;  /* 0x00000000001179c3 */ /* 0x000e220000008800 */
[----:B------:R-:W-:Y:S02]  /*0580*/  UMOV UR16, 0x400 ;  /* 0x0000040000107882 */ /* 0x000fe40000000000 */
[----:B------:R-:W-:-:S04]  /*0590*/  UIADD3 UR6, UPT, UPT, UR16, 0x4400, URZ ;  /* 0x0000440010067890 */ /* 0x000fc8000fffe0ff */
[----:B0-----:R-:W-:-:S06]  /*05a0*/  ULEA UR6, UR17, UR6, 0x18 ;  /* 0x0000000611067291 */ /* 0x001fcc000f8ec0ff */
[C---:B------:R-:W-:Y:S01]  /*05b0*/  LEA R12, R3.reuse, UR6, 0x6 ;  /* 0x00000006030c7c11 */ /* 0x040fe2000f8e30ff */
[----:B------:R-:W-:Y:S02]  /*05c0*/  UIADD3 UR6, UPT, UPT, UR16, 0x4c40, URZ ;  /* 0x00004c4010067890 */ /* 0x000fe4000fffe0ff */
[----:B------:R-:W-:Y:S02]  /*05d0*/  UIADD3 UR7, UPT, UPT, UR16, 0x4800, URZ ;  /* 0x0000480010077890 */ /* 0x000fe4000fffe0ff */
[----:B------:R-:W-:Y:S02]  /*05e0*/  ULEA UR8, UR17, UR16, 0x18 ;  /* 0x0000001011087291 */ /* 0x000fe4000f8ec0ff */
[----:B------:R-:W-:Y:S02]  /*05f0*/  ULEA UR6, UR17, UR6, 0x18 ;  /* 0x0000000611067291 */ /* 0x000fe4000f8ec0ff */
[----:B------:R-:W-:Y:S02]  /*0600*/  ULEA UR7, UR17, UR7, 0x18 ;  /* 0x0000000711077291 */ /* 0x000fe4000f8ec0ff */
[----:B------:R-:W-:-:S02]  /*0610*/  LEA R13, R3, UR8, 0xa ;  /* 0x00000008030d7c11 */ /* 0x000fc4000f8e50ff */
[----:B------:R-:W-:Y:S02]  /*0620*/  LEA R14, R3, UR6, 0x6 ;  /* 0x00000006030e7c11 */ /* 0x000fe4000f8e30ff */
[C---:B------:R-:W-:Y:S01]  /*0630*/  LEA R13, R2.reuse, R13, 0x2 ;  /* 0x0000000d020d7211 */ /* 0x040fe200078e10ff */
[----:B--2---:R-:W-:Y:S04]  /*0640*/  STS [R9], R0 ;  /* 0x0000000009007388 */ /* 0x004fe80000000800 */
[----:B---3--:R0:W-:Y:S01]  /*0650*/  STS [R10], R11 ;  /* 0x0000000b0a007388 */ /* 0x0081e20000000800 */
[----:B------:R-:W-:Y:S06]  /*0660*/  BAR.SYNC.DEFER_BLOCKING 0x0 ;  /* 0x0000000000007b1d */ /* 0x000fec0000010000 */
[----:B------:R-:W-:Y:S04]  /*0670*/  LDS R15, [R10] ;  /* 0x000000000a0f7984 */ /* 0x000fe80000000800 */
[----:B------:R-:W1:Y:S01]  /*0680*/  LDS R18, [R12] ;  /* 0x000000000c127984 */ /* 0x000e620000000800 */
[----:B0-----:R-:W-:-:S03]  /*0690*/  LEA R11, R2, UR7, 0x2 ;  /* 0x00000007020b7c11 */ /* 0x001fc6000f8e10ff */
[----:B------:R-:W-:Y:S04]  /*06a0*/  LDS R0, [R14] ;  /* 0x000000000e007984 */ /* 0x000fe80000000800 */
[----:B------:R-:W-:Y:S01]  /*06b0*/  LDS R25, [R11] ;  /* 0x000000000b197984 */ /* 0x000fe20000000800 */
[----:B-1----:R-:W-:-:S05]  /*06c0*/  FMUL R18, R15, R18 ;  /* 0x000000120f127220 */ /* 0x002fca0000400000 */
[----:B------:R-:W-:Y:S04]  /*06d0*/  STS [R13], R18 ;  /* 0x000000120d007388 */ /* 0x000fe80000000800 */
[----:B------:R-:W0:Y:S04]  /*06e0*/  LDS R16, [R12+0x4] ;  /* 0x000004000c107984 */ /* 0x000e280000000800 */
[----:B------:R-:W-:Y:S01]  /*06f0*/  LDS R19, [R11+0x40] ;  /* 0x000040000b137984 */ /* 0x000fe20000000800 */
[----:B0-----:R-:W-:-:S03]  /*0700*/  FMUL R20, R15, R16 ;  /* 0x000000100f147220 */ /* 0x001fc60000400000 */
[----:B------:R-:W-:Y:S04]  /*0710*/  LDS R16, [R14+0x4] ;  /* 0x000004000e107984 */ /* 0x000fe80000000800 */
[----:B------:R-:W-:Y:S04]  /*0720*/  STS [R13+0x40], R20 ;  /* 0x000040140d007388 */ /* 0x000fe80000000800 */
[----:B------:R-:W0:Y:S04]  /*0730*/  LDS R22, [R12+0x8] ;  /* 0x000008000c167984 */ /* 0x000e280000000800 */
[----:B------:R-:W-:Y:S04]  /*0740*/  LDS R24, [R14+0x8] ;  /* 0x000008000e187984 */ /* 0x000fe80000000800 */
[----:B------:R-:W-:Y:S01]  /*0750*/  LDS R17, [R11+0x80] ;  /* 0x000080000b117984 */ /* 0x000fe20000000800 */
[----:B0-----:R-:W-:-:S05]  /*0760*/  FMUL R22, R15, R22 ;  /* 0x000000160f167220 */ /* 0x001fca0000400000 */
[----:B------:R-:W-:Y:S04]  /*0770*/  STS [R13+0x80], R22 ;  /* 0x000080160d007388 */ /* 0x000fe80000000800 */
[----:B------:R-:W0:Y:S04]  /*0780*/  LDS R18, [R12+0xc] ;  /* 0x00000c000c127984 */ /* 0x000e280000000800 */
[----:B------:R-:W-:Y:S01]  /*0790*/  LDS R21, [R11+0xc0] ;  /* 0x0000c0000b157984 */ /* 0x000fe20000000800 */
[----:B0-----:R-:W-:-:S03]  /*07a0*/  FMUL R26, R15, R18 ;  /* 0x000000120f1a7220 */ /* 0x001fc60000400000 */
[----:B------:R-:W-:Y:S04]  /*07b0*/  LDS R18, [R14+0xc] ;  /* 0x00000c000e127984 */ /* 0x000fe80000000800 */
[----:B------:R-:W-:Y:S04]  /*07c0*/  STS [R13+0xc0], R26 ;  /* 0x0000c01a0d007388 */ /* 0x000fe80000000800 */
[----:B------:R-:W0:Y:S04]  /*07d0*/  LDS R20, [R12+0x10] ;  /* 0x000010000c147984 */ /* 0x000e280000000800 */
[----:B------:R-:W-:Y:S01]  /*07e0*/  LDS R23, [R11+0x100] ;  /* 0x000100000b177984 */ /* 0x000fe20000000800 */
[----:B0-----:R-:W-:-:S03]  /*07f0*/  FMUL R28, R15, R20 ;  /* 0x000000140f1c7220 */ /* 0x001fc60000400000 */
[----:B------:R-:W-:Y:S04]  /*0800*/  LDS R20, [R14+0x10] ;  /* 0x000010000e147984 */ /* 0x000fe80000000800 */
[----:B------:R-:W-:Y:S04]  /*0810*/  STS [R13+0x100], R28 ;  /* 0x0001001c0d007388 */ /* 0x000fe80000000800 */
[----:B------:R-:W0:Y:S01]  /*0820*/  LDS R22, [R12+0x14] ;  /* 0x000014000c167984 */ /* 0x000e220000000800 */
[----:B------:R-:W-:-:S03]  /*0830*/  FFMA R27, R0, R25, RZ ;  /* 0x00000019001b7223 */ /* 0x000fc600000000ff */
[----:B------:R-:W-:Y:S01]  /*0840*/  LDS R25, [R11+0x140] ;  /* 0x000140000b197984 */ /* 0x000fe20000000800 */
[----:B0-----:R-:W-:-:S03]  /*0850*/  FMUL R29, R15, R22 ;  /* 0x000000160f1d7220 */ /* 0x001fc60000400000 */
[----:B------:R-:W-:Y:S04]  /*0860*/  LDS R22, [R14+0x14] ;  /* 0x000014000e167984 */ /* 0x000fe80000000800 */
[----:B------:R-:W-:Y:S04]  /*0870*/  STS [R13+0x140], R29 ;  /* 0x0001401d0d007388 */ /* 0x000fe80000000800 */
[----:B------:R-:W0:Y:S01]  /*0880*/  LDS R0, [R12+0x18] ;  /* 0x000018000c007984 */ /* 0x000e220000000800 */
[----:B------:R-:W-:-:S03]  /*0890*/  FFMA R27, R16, R19, R27 ;  /* 0x00000013101b7223 */ /* 0x000fc6000000001b */
[----:B------:R-:W-:Y:S04]  /*08a0*/  LDS R16, [R14+0x18] ;  /* 0x000018000e107984 */ /* 0x000fe80000000800 */
[----:B------:R-:W-:Y:S01]  /*08b0*/  LDS R19, [R11+0x180] ;  /* 0x000180000b137984 */ /* 0x000fe20000000800 */
[----:B0-----:R-:W-:-:S05]  /*08c0*/  FMUL R26, R15, R0 ;  /* 0x000000000f1a7220 */ /* 0x001fca0000400000 */
[----:B------:R-:W-:Y:S04]  /*08d0*/  STS [R13+0x180], R26 ;  /* 0x0001801a0d007388 */ /* 0x000fe80000000800 */
[----:B------:R-:W0:Y:S01]  /*08e0*/  LDS R0, [R12+0x1c] ;  /* 0x00001c000c007984 */ /* 0x000e220000000800 */
[----:B------:R-:W-:-:S03]  /*08f0*/  FFMA R27, R24, R17, R27 ;  /* 0x00000011181b7223 */ /* 0x000fc6000000001b */
        /* <DEDUP_REMOVED lines=43> */
[----:B------:R-:W1:Y:S01]  /*0bb0*/  LDS R23, [R11+0x380] ;  /* 0x000380000b177984 */ /* 0x000e620000000800 */
[----:B0-----:R-:W-:-:S05]  /*0bc0*/  FMUL R28, R15, R28 ;  /* 0x0000001c0f1c7220 */ /* 0x001fca0000400000 */
[----:B------:R-:W-:Y:S04]  /*0bd0*/  STS [R13+0x380], R28 ;  /* 0x0003801c0d007388 */ /* 0x000fe80000000800 */
[----:B------:R-:W0:Y:S04]  /*0be0*/  LDS R12, [R12+0x3c] ;  /* 0x00003c000c0c7984 */ /* 0x000e280000000800 */
[----:B------:R-:W-:Y:S04]  /*0bf0*/  LDS R24, [R14+0x3c] ;  /* 0x00003c000e187984 */ /* 0x000fe80000000800 */
[----:B------:R-:W2:Y:S01]  /*0c00*/  LDS R27, [R11+0x3c0] ;  /* 0x0003c0000b1b7984 */ /* 0x000ea20000000800 */
[----:B------:R-:W-:Y:S01]  /*0c10*/  FFMA R25, R25, R22, R26 ;  /* 0x0000001619197223 */ /* 0x000fe2000000001a */
[----:B------:R-:W-:-:S03]  /*0c20*/  ISETP.GT.U32.AND P0, PT, R3, 0xf, PT ;  /* 0x0000000f0300780c */ /* 0x000fc60003f04070 */
[----:B------:R-:W-:-:S04]  /*0c30*/  FFMA R19, R16, R19, R25 ;  /* 0x0000001310137223 */ /* 0x000fc80000000019 */
[----:B------:R-:W-:-:S04]  /*0c40*/  FFMA R17, R0, R17, R19 ;  /* 0x0000001100117223 */ /* 0x000fc80000000013 */
[----:B------:R-:W-:Y:S01]  /*0c50*/  FFMA R17, R18, R21, R17 ;  /* 0x0000001512117223 */ /* 0x000fe20000000011 */
[----:B------:R-:W-:Y:S03]  /*0c60*/  BSSY.RECONVERGENT B0, `(.L_x_0) ;  /* 0x0000015000007945 */ /* 0x000fe60003800200 */
[----:B-1----:R-:W-:Y:S01]  /*0c70*/  FFMA R17, R20, R23, R17 ;  /* 0x0000001714117223 */ /* 0x002fe20000000011 */
[----:B------:R-:W-:Y:S01]  /*0c80*/  ISETP.NE.AND P3, PT, R3, RZ, PT ;  /* 0x000000ff0300720c */ /* 0x000fe20003f65270 */
[----:B0-----:R-:W-:-:S05]  /*0c90*/  FMUL R16, R15, R12 ;  /* 0x0000000c0f107220 */ /* 0x001fca0000400000 */
[----:B------:R0:W-:Y:S01]  /*0ca0*/  STS [R13+0x3c0], R16 ;  /* 0x0003c0100d007388 */ /* 0x0001e20000000800 */
[----:B--2---:R-:W-:Y:S01]  /*0cb0*/  FFMA R17, R24, R27, R17 ;  /* 0x0000001b18117223 */ /* 0x004fe20000000011 */
[----:B------:R-:W-:Y:S06]  /*0cc0*/  BAR.SYNC.DEFER_BLOCKING 0x0 ;  /* 0x0000000000007b1d */ /* 0x000fec0000010000 */
[----:B------:R-:W-:Y:S05]  /*0cd0*/  @P0 BRA `(.L_x_1) ;  /* 0x0000000000340947 */ /* 0x000fea0003800000 */
[----:B------:R-:W1:Y:S01]  /*0ce0*/  LDS R0, [R9] ;  /* 0x0000000009007984 */ /* 0x000e620000000800 */
[----:B------:R-:W2:Y:S01]  /*0cf0*/  LDCU UR9, c[0x0][0x3b8] ;  /* 0x00007700ff0977ac */ /* 0x000ea20008000800 */
[----:B------:R-:W-:Y:S01]  /*0d00*/  IADD3 R11, PT, PT, R3, UR4, RZ ;  /* 0x00000004030b7c10 */ /* 0x000fe2000fffe0ff */
[----:B------:R-:W3:Y:S04]  /*0d10*/  LDCU.64 UR6, c[0x0][0x3a0] ;  /* 0x00007400ff0677ac */ /* 0x000ee80008000a00 */
[----:B--2---:R-:W-:-:S05]  /*0d20*/  IMAD R11, R11, UR9, R2 ;  /* 0x000000090b0b7c24 */ /* 0x004fca000f8e0202 */
[----:B0-----:R-:W-:-:S04]  /*0d30*/  IADD3 R13, P0, PT, R11, UR11, RZ ;  /* 0x0000000b0b0d7c10 */ /* 0x001fc8000ff1e0ff */
[----:B------:R-:W-:Y:S02]  /*0d40*/  LEA.HI.X.SX32 R14, R11, RZ, 0x1, P0 ;  /* 0x000000ff0b0e7211 */ /* 0x000fe400000f0eff */
[----:B---3--:R-:W-:-:S04]  /*0d50*/  LEA R12, P0, R13, UR6, 0x2 ;  /* 0x000000060d0c7c11 */ /* 0x008fc8000f8010ff */
[----:B------:R-:W-:Y:S01]  /*0d60*/  LEA.HI.X R13, R13, UR7, R14, 0x2, P0 ;  /* 0x000000070d0d7c11 */ /* 0x000fe200080f140e */
[----:B-1----:R-:W-:Y:S01]  /*0d70*/  FMUL R17, R17, R0 ;  /* 0x0000000011117220 */ /* 0x002fe20000400000 */
[----:B------:R-:W-:-:S04]  /*0d80*/  FADD R0, -R0, 1 ;  /* 0x3f80000000007421 */ /* 0x000fc80000000100 */
[----:B------:R-:W-:-:S05]  /*0d90*/  FMUL R17, R17, R0 ;  /* 0x0000000011117220 */ /* 0x000fca0000400000 */
[----:B------:R1:W-:Y:S02]  /*0da0*/  REDG.E.ADD.F32.FTZ.RN.STRONG.GPU desc[UR12][R12.64], R17 ;  /* 0x000000110c0079a6 */ /* 0x0003e4000c12f30c */
.L_x_1:
[----:B------:R-:W-:Y:S05]  /*0db0*/  BSYNC.RECONVERGENT B0 ;  /* 0x0000000000007941 */ /* 0x000fea0003800200 */
.L_x_0:
[----:B------:R-:W-:Y:S04]  /*0dc0*/  BSSY.RECONVERGENT B0, `(.L_x_2) ;  /* 0x0000050000007945 */ /* 0x000fe80003800200 */
[----:B------:R-:W-:Y:S05]  /*0dd0*/  @P3 BRA `(.L_x_3) ;  /* 0x0000000400383947 */ /* 0x000fea0003800000 */
[----:B------:R-:W-:Y:S01]  /*0de0*/  UIADD3 UR6, UPT, UPT, UR16, 0x4000, URZ ;  /* 0x0000400010067890 */ /* 0x000fe2000fffe0ff */
[----:B------:R-:W-:-:S03]  /*0df0*/  LEA R0, R2, UR8, 0x2 ;  /* 0x0000000802007c11 */ /* 0x000fc6000f8e10ff */
[----:B------:R-:W-:-:S06]  /*0e00*/  ULEA UR6, UR17, UR6, 0x18 ;  /* 0x0000000611067291 */ /* 0x000fcc000f8ec0ff */
[----:B------:R-:W-:Y:S01]  /*0e10*/  LEA R11, R2, UR6, 0x2 ;  /* 0x00000006020b7c11 */ /* 0x000fe2000f8e10ff */
[----:B------:R-:W-:-:S03]  /*0e20*/  UMOV UR6, 0x2000 ;  /* 0x0000200000067882 */ /* 0x000fc60000000000 */
[----:B------:R-:W-:-:S07]  /*0e30*/  IADD3 R11, PT, PT, R11, 0x40, RZ ;  /* 0x000000400b0b7810 */ /* 0x000fce0007ffe0ff */
.L_x_4:
[----:B-1----:R-:W-:Y:S04]  /*0e40*/  LDS R17, [R11+-0x40] ;  /* 0xffffc0000b117984 */ /* 0x002fe80000000800 */
[----:B------:R-:W1:Y:S04]  /*0e50*/  LDS R20, [R0+UR6+-0x2000] ;  /* 0xffe0000600147984 */ /* 0x000e680008000800 */
[----:B------:R-:W2:Y:S04]  /*0e60*/  LDS R19, [R0+UR6+-0x1c00] ;  /* 0xffe4000600137984 */ /* 0x000ea80008000800 */
[----:B------:R-:W3:Y:S04]  /*0e70*/  LDS R21, [R0+UR6+-0x1800] ;  /* 0xffe8000600157984 */ /* 0x000ee80008000800 */
[----:B------:R-:W4:Y:S04]  /*0e80*/  LDS R22, [R0+UR6+-0x1400] ;  /* 0xffec000600167984 */ /* 0x000f280008000800 */
[----:B------:R-:W5:Y:S04]  /*0e90*/  LDS R18, [R0+UR6+-0x1000] ;  /* 0xfff0000600127984 */ /* 0x000f680008000800 */
[----:B0-----:R-:W0:Y:S04]  /*0ea0*/  LDS R16, [R0+UR6+-0xc00] ;  /* 0xfff4000600107984 */ /* 0x001e280008000800 */
[----:B------:R-:W0:Y:S04]  /*0eb0*/  LDS R12, [R0+UR6+-0x800] ;  /* 0xfff80006000c7984 */ /* 0x000e280008000800 */
[----:B------:R-:W0:Y:S04]  /*0ec0*/  LDS R15, [R0+UR6+-0x400] ;  /* 0xfffc0006000f7984 */ /* 0x000e280008000800 */
[----:B------:R-:W0:Y:S04]  /*0ed0*/  LDS R14, [R0+UR6] ;  /* 0x00000006000e7984 */ /* 0x000e280008000800 */
[----:B------:R-:W0:Y:S01]  /*0ee0*/  LDS R13, [R0+UR6+0x400] ;  /* 0x00040006000d7984 */ /* 0x000e220008000800 */
[----:B-1----:R-:W-:-:S03]  /*0ef0*/  FFMA R20, R20, 0.050000000745058059692, R17 ;  /* 0x3d4ccccd14147823 */ /* 0x002fc60000000011 */
[----:B------:R-:W1:Y:S01]  /*0f00*/  LDS R17, [R0+UR6+0x800] ;  /* 0x0008000600117984 */ /* 0x000e620008000800 */
[----:B--2---:R-:W-:-:S03]  /*0f10*/  FFMA R20, R19, 0.050000000745058059692, R20 ;  /* 0x3d4ccccd13147823 */ /* 0x004fc60000000014 */
[----:B------:R-:W2:Y:S01]  /*0f20*/  LDS R19, [R0+UR6+0xc00] ;  /* 0x000c000600137984 */ /* 0x000ea20008000800 */
[----:B---3--:R-:W-:-:S03]  /*0f30*/  FFMA R21, R21, 0.050000000745058059692, R20 ;  /* 0x3d4ccccd15157823 */ /* 0x008fc60000000014 */
[----:B------:R-:W3:Y:S01]  /*0f40*/  LDS R20, [R0+UR6+0x1000] ;  /* 0x0010000600147984 */ /* 0x000ee20008000800 */
[----:B----4-:R-:W-:-:S03]  /*0f50*/  FFMA R23, R22, 0.050000000745058059692, R21 ;  /* 0x3d4ccccd16177823 */ /* 0x010fc60000000015 */
[----:B------:R-:W4:Y:S01]  /*0f60*/  LDS R21, [R0+UR6+0x1400] ;  /* 0x0014000600157984 */ /* 0x000f220008000800 */
[----:B-----5:R-:W-:-:S03]  /*0f70*/  FFMA R23, R18, 0.050000000745058059692, R23 ;  /* 0x3d4ccccd12177823 */ /* 0x020fc60000000017 */
[----:B------:R-:W5:Y:S01]  /*0f80*/  LDS R18, [R0+UR6+0x1800] ;  /* 0x0018000600127984 */ /* 0x000f620008000800 */
[----:B0-----:R-:W-:-:S03]  /*0f90*/  FFMA R23, R16, 0.050000000745058059692, R23 ;  /* 0x3d4ccccd10177823 */ /* 0x001fc60000000017 */
[----:B------:R-:W0:Y:S01]  /*0fa0*/  LDS R16, [R0+UR6+0x1c00] ;  /* 0x001c000600107984 */ /* 0x000e220008000800 */
[----:B------:R-:W-:-:S04]  /*0fb0*/  FFMA R12, R12, 0.050000000745058059692, R23 ;  /* 0x3d4ccccd0c0c7823 */ /* 0x000fc80000000017 */
[----:B------:R-:W-:-:S04]  /*0fc0*/  FFMA R15, R15, 0.050000000745058059692, R12 ;  /* 0x3d4ccccd0f0f7823 */ /* 0x000fc8000000000c */
[----:B------:R-:W-:-:S04]  /*0fd0*/  FFMA R14, R14, 0.050000000745058059692, R15 ;  /* 0x3d4ccccd0e0e7823 */ /* 0x000fc8000000000f */
[----:B------:R-:W-:-:S04]  /*0fe0*/  FFMA R14, R13, 0.050000000745058059692, R14 ;  /* 0x3d4ccccd0d0e7823 */ /* 0x000fc8000000000e */
[----:B-1----:R-:W-:Y:S02]  /*0ff0*/  FFMA R14, R17, 0.050000000745058059692, R14 ;  /* 0x3d4ccccd110e7823 */ /* 0x002fe4000000000e */
[----:B------:R-:W-:Y:S02]  /*1000*/  LDS R17, [R11] ;  /* 0x000000000b117984 */ /* 0x000fe40000000800 */
[----:B--2---:R-:W-:-:S04]  /*1010*/  FFMA R19, R19, 0.050000000745058059692, R14 ;  /* 0x3d4ccccd13137823 */ /* 0x004fc8000000000e */
[----:B---3--:R-:W-:-:S04]  /*1020*/  FFMA R20, R20, 0.050000000745058059692, R19 ;  /* 0x3d4ccccd14147823 */ /* 0x008fc80000000013 */
[----:B----4-:R-:W-:-:S04]  /*1030*/  FFMA R21, R21, 0.050000000745058059692, R20 ;  /* 0x3d4ccccd15157823 */ /* 0x010fc80000000014 */
[----:B-----5:R-:W-:-:S04]  /*1040*/  FFMA R21, R18, 0.050000000745058059692, R21 ;  /* 0x3d4ccccd12157823 */ /* 0x020fc80000000015 */
[----:B0-----:R-:W-:-:S05]  /*1050*/  FFMA R20, R16, 0.050000000745058059692, R21 ;  /* 0x3d4ccccd10147823 */ /* 0x001fca0000000015 */
[----:B------:R-:W-:Y:S04]  /*1060*/  STS [R11+-0x40], R20 ;  /* 0xffffc0140b007388 */ /* 0x000fe80000000800 */
[----:B------:R-:W0:Y:S04]  /*1070*/  LDS R22, [R0+UR6+-0x1fc0] ;  /* 0xffe0400600167984 */ /* 0x000e280008000800 */
[----:B------:R-:W1:Y:S04]  /*1080*/  LDS R19, [R0+UR6+-0x1bc0] ;  /* 0xffe4400600137984 */ /* 0x000e680008000800 */
[----:B------:R-:W2:Y:S04]  /*1090*/  LDS R21, [R0+UR6+-0x17c0] ;  /* 0xffe8400600157984 */ /* 0x000ea80008000800 */
[----:B------:R-:W3:Y:S04]  /*10a0*/  LDS R24, [R0+UR6+-0x13c0] ;  /* 0xffec400600187984 */ /* 0x000ee80008000800 */
[----:B------:R-:W4:Y:S04]  /*10b0*/  LDS R18, [R0+UR6+-0xfc0] ;  /* 0xfff0400600127984 */ /* 0x000f280008000800 */
[----:B------:R-:W5:Y:S04]  /*10c0*/  LDS R16, [R0+UR6+-0xbc0] ;  /* 0xfff4400600107984 */ /* 0x000f680008000800 */
[----:B------:R-:W5:Y:S04]  /*10d0*/  LDS R12, [R0+UR6+-0x7c0] ;  /* 0xfff84006000c7984 */ /* 0x000f680008000800 */
[----:B------:R-:W5:Y:S04]  /*10e0*/  LDS R15, [R0+UR6+-0x3c0] ;  /* 0xfffc4006000f7984 */ /* 0x000f680008000800 */
[----:B------:R-:W5:Y:S04]  /*10f0*/  LDS R14, [R0+UR6+0x40] ;  /* 0x00004006000e7984 */ /* 0x000f680008000800 */
[----:B------:R-:W5:Y:S01]  /*1100*/  LDS R13, [R0+UR6+0x440] ;  /* 0x00044006000d7984 */ /* 0x000f620008000800 */
[----:B0-----:R-:W-:-:S03]  /*1110*/  FFMA R22, R22, 0.050000000745058059692, R17 ;  /* 0x3d4ccccd16167823 */ /* 0x001fc60000000011 */
[----:B------:R-:W-:Y:S01]  /*1120*/  LDS R20, [R0+UR6+0x1040] ;  /* 0x0010400600147984 */ /* 0x000fe20008000800 */
[----:B-1----:R-:W-:-:S03]  /*1130*/  FFMA R22, R19, 0.050000000745058059692, R22 ;  /* 0x3d4ccccd13167823 */ /* 0x002fc60000000016 */
[----:B------:R-:W0:Y:S01]  /*1140*/  LDS R17, [R0+UR6+0x840] ;  /* 0x0008400600117984 */ /* 0x000e220008000800 */
[----:B--2---:R-:W-:-:S03]  /*1150*/  FFMA R21, R21, 0.050000000745058059692, R22 ;  /* 0x3d4ccccd15157823 */ /* 0x004fc60000000016 */
[----:B------:R-:W1:Y:S01]  /*1160*/  LDS R19, [R0+UR6+0xc40] ;  /* 0x000c400600137984 */ /* 0x000e620008000800 */
[----:B---3--:R-:W-:-:S03]  /*1170*/  FFMA R23, R24, 0.050000000745058059692, R21 ;  /* 0x3d4ccccd18177823 */ /* 0x008fc60000000015 */
[----:B------:R-:W2:Y:S01]  /*1180*/  LDS R21, [R0+UR6+0x1440] ;  /* 0x0014400600157984 */ /* 0x000ea20008000800 */
[----:B----4-:R-:W-:-:S03]  /*1190*/  FFMA R23, R18, 0.050000000745058059692, R23 ;  /* 0x3d4ccccd12177823 */ /* 0x010fc60000000017 */
[----:B------:R-:W3:Y:S01]  /*11a0*/  LDS R18, [R0+UR6+0x1840] ;  /* 0x0018400600127984 */ /* 0x000ee20008000800 */
[----:B-----5:R-:W-:-:S03]  /*11b0*/  FFMA R23, R16, 0.050000000745058059692, R23 ;  /* 0x3d4ccccd10177823 */ /* 0x020fc60000000017 */
[----:B------:R-:W4:Y:S01]  /*11c0*/  LDS R16, [R0+UR6+0x1c40] ;  /* 0x001c400600107984 */ /* 0x000f220008000800 */
[----:B------:R-:W-:Y:S01]  /*11d0*/  UIADD3 UR6, UPT, UPT, UR6, 0x80, URZ ;  /* 0x0000008006067890 */ /* 0x000fe2000fffe0ff */
[----:B------:R-:W-:-:S03]  /*11e0*/  FFMA R12, R12, 0.050000000745058059692, R23 ;  /* 0x3d4ccccd0c0c7823 */ /* 0x000fc60000000017 */
[----:B------:R-:W-:Y:S01]  /*11f0*/  UISETP.NE.AND UP0, UPT, UR6, 0x2400, UPT ;  /* 0x000024000600788c */ /* 0x000fe2000bf05270 */
[----:B------:R-:W-:-:S04]  /*1200*/  FFMA R15, R15, 0.050000000745058059692, R12 ;  /* 0x3d4ccccd0f0f7823 */ /* 0x000fc8000000000c */
[----:B------:R-:W-:-:S04]  /*1210*/  FFMA R14, R14, 0.050000000745058059692, R15 ;  /* 0x3d4ccccd0e0e7823 */ /* 0x000fc8000000000f */
[----:B------:R-:W-:-:S04]  /*1220*/  FFMA R14, R13, 0.050000000745058059692, R14 ;  /* 0x3d4ccccd0d0e7823 */ /* 0x000fc8000000000e */
[----:B0-----:R-:W-:-:S04]  /*1230*/  FFMA R14, R17, 0.050000000745058059692, R14 ;  /* 0x3d4ccccd110e7823 */ /* 0x001fc8000000000e */
[----:B-1----:R-:W-:-:S04]  /*1240*/  FFMA R19, R19, 0.050000000745058059692, R14 ;  /* 0x3d4ccccd13137823 */ /* 0x002fc8000000000e */
[----:B------:R-:W-:-:S04]  /*1250*/  FFMA R20, R20, 0.050000000745058059692, R19 ;  /* 0x3d4ccccd14147823 */ /* 0x000fc80000000013 */
[----:B--2---:R-:W-:-:S04]  /*1260*/  FFMA R21, R21, 0.050000000745058059692, R20 ;  /* 0x3d4ccccd15157823 */ /* 0x004fc80000000014 */
[----:B---3--:R-:W-:-:S04]  /*1270*/  FFMA R21, R18, 0.050000000745058059692, R21 ;  /* 0x3d4ccccd12157823 */ /* 0x008fc80000000015 */
[----:B----4-:R-:W-:-:S05]  /*1280*/  FFMA R16, R16, 0.050000000745058059692, R21 ;  /* 0x3d4ccccd10107823 */ /* 0x010fca0000000015 */
[----:B------:R0:W-:Y:S02]  /*1290*/  STS [R11], R16 ;  /* 0x000000100b007388 */ /* 0x0001e40000000800 */
[----:B0-----:R-:W-:Y:S01]  /*12a0*/  IADD3 R11, PT, PT, R11, 0x80, RZ ;  /* 0x000000800b0b7810 */ /* 0x001fe20007ffe0ff */
[----:B------:R-:W-:Y:S06]  /*12b0*/  BRA.U UP0, `(.L_x_4) ;  /* 0xfffffff900e07547 */ /* 0x000fec000b83ffff */
.L_x_3:
[----:B------:R-:W-:Y:S05]  /*12c0*/  BSYNC.RECONVERGENT B0 ;  /* 0x0000000000007941 */ /* 0x000fea0003800200 */
.L_x_2:
[----:B------:R-:W-:Y:S01]  /*12d0*/  BAR.SYNC.DEFER_BLOCKING 0x0 ;  /* 0x0000000000007b1d */ /* 0x000fe20000010000 */
[----:B------:R-:W-:-:S04]  /*12e0*/  UIADD3 UR4, UPT, UPT, UR4, 0x10, URZ ;  /* 0x0000001004047890 */ /* 0x000fc8000fffe0ff */
[----:B------:R-:W-:Y:S01]  /*12f0*/  UISETP.GE.U32.AND UP0, UPT, UR4, 0x4e20, UPT ;  /* 0x00004e200400788c */ /* 0x000fe2000bf06070 */
[----:B------:R-:W-:Y:S04]  /*1300*/  @!P2 LDS R0, [R10] ;  /* 0x000000000a00a984 */ /* 0x000fe80000000800 */
[----:B------:R-:W2:Y:S02]  /*1310*/  @!P2 LDS R11, [R7] ;  /* 0x00000000070ba984 */ /* 0x000ea40000000800 */
[----:B--2---:R-:W-:-:S05]  /*1320*/  @!P2 FADD R0, R0, R11 ;  /* 0x0000000b0000a221 */ /* 0x004fca0000000000 */
[----:B------:R2:W-:Y:S01]  /*1330*/  @!P2 STS [R7], R0 ;  /* 0x000000000700a388 */ /* 0x0005e20000000800 */
[----:B------:R-:W-:Y:S05]  /*1340*/  BRA.U !UP0, `(.L_x_5) ;  /* 0xfffffff108287547 */ /* 0x000fea000b83ffff */
[----:B------:R-:W3:Y:S01]  /*1350*/  LDCU.64 UR18, c[0x0][0x3c0] ;  /* 0x00007800ff1277ac */ /* 0x000ee20008000a00 */
[----:B------:R-:W-:Y:S01]  /*1360*/  IADD3 R4, PT, PT, R2, UR5, RZ ;  /* 0x0000000502047c10 */ /* 0x000fe2000fffe0ff */
[----:B------:R-:W-:Y:S01]  /*1370*/  BSSY.RECONVERGENT B0, `(.L_x_6) ;  /* 0x0000017000007945 */ /* 0x000fe20003800200 */
[----:B--2---:R-:W-:Y:S02]  /*1380*/  IADD3 R0, PT, PT, R3, UR11, RZ ;  /* 0x0000000b03007c10 */ /* 0x004fe4000fffe0ff */
[----:B------:R-:W-:-:S04]  /*1390*/  ISETP.NE.AND P1, PT, R5, 0x1, PT ;  /* 0x000000010500780c */ /* 0x000fc80003f25270 */
[----:B------:R-:W-:Y:S02]  /*13a0*/  ISETP.NE.OR P1, PT, R3, RZ, P1 ;  /* 0x000000ff0300720c */ /* 0x000fe40000f25670 */
[C---:B---3--:R-:W-:Y:S02]  /*13b0*/  ISETP.GE.AND P0, PT, R4.reuse, UR19, PT ;  /* 0x0000001304007c0c */ /* 0x048fe4000bf06270 */
[----:B------:R-:W-:Y:S02]  /*13c0*/  ISETP.GE.OR P1, PT, R4, UR19, P1 ;  /* 0x0000001304007c0c */ /* 0x000fe40008f26670 */
[----:B------:R-:W-:-:S13]  /*13d0*/  ISETP.GE.OR P0, PT, R0, UR18, P0 ;  /* 0x0000001200007c0c */ /* 0x000fda0008706670 */
[----:B------:R-:W-:Y:S05]  /*13e0*/  @P0 BRA `(.L_x_7) ;  /* 0x00000000003c0947 */ /* 0x000fea0003800000 */
[----:B------:R-:W2:Y:S01]  /*13f0*/  LDCU UR4, c[0x0][0x3bc] ;  /* 0x00007780ff0477ac */ /* 0x000ea20008000800 */
[----:B------:R-:W3:Y:S01]  /*1400*/  LDS R7, [R6] ;  /* 0x0000000006077984 */ /* 0x000ee20000000800 */
[----:B------:R-:W4:Y:S01]  /*1410*/  LDCU.64 UR6, c[0x0][0x398] ;  /* 0x00007300ff0677ac */ /* 0x000f220008000a00 */
[----:B------:R-:W5:Y:S01]  /*1420*/  LDCU.64 UR8, c[0x0][0x3a8] ;  /* 0x00007500ff0877ac */ /* 0x000f620008000a00 */
[----:B--2---:R-:W-:-:S05]  /*1430*/  IMAD R3, R3, UR4, R2 ;  /* 0x0000000403037c24 */ /* 0x004fca000f8e0202 */
[----:B------:R-:W-:-:S04]  /*1440*/  IADD3 R0, P0, PT, R3, UR15, RZ ;  /* 0x0000000f03007c10 */ /* 0x000fc8000ff1e0ff */
[----:B------:R-:W-:Y:S02]  /*1450*/  LEA.HI.X.SX32 R3, R3, UR10, 0x1, P0 ;  /* 0x0000000a03037c11 */ /* 0x000fe400080f0eff */
[C---:B------:R-:W-:Y:S02]  /*1460*/  SHF.L.U32 R8, R0.reuse, 0x2, RZ ;  /* 0x0000000200087819 */ /* 0x040fe400000006ff */
[----:B------:R-:W-:Y:S02]  /*1470*/  SHF.L.U64.HI R0, R0, 0x2, R3 ;  /* 0x0000000200007819 */ /* 0x000fe40000010203 */
[C---:B----4-:R-:W-:Y:S02]  /*1480*/  IADD3 R4, P0, PT, R8.reuse, UR6, RZ ;  /* 0x0000000608047c10 */ /* 0x050fe4000ff1e0ff */
[----:B-----5:R-:W-:Y:S02]  /*1490*/  IADD3 R8, P2, PT, R8, UR8, RZ ;  /* 0x0000000808087c10 */ /* 0x020fe4000ff5e0ff */
[----:B------:R-:W-:-:S02]  /*14a0*/  IADD3.X R5, PT, PT, R0, UR7, RZ, P0, !PT ;  /* 0x0000000700057c10 */ /* 0x000fc400087fe4ff */
[----:B------:R-:W-:-:S03]  /*14b0*/  IADD3.X R9, PT, PT, R0, UR9, RZ, P2, !PT ;  /* 0x0000000900097c10 */ /* 0x000fc600097fe4ff */
[----:B---3--:R2:W-:Y:S04]  /*14c0*/  STG.E desc[UR12][R4.64], R7 ;  /* 0x0000000704007986 */ /* 0x0085e8000c10190c */
[----:B------:R2:W-:Y:S02]  /*14d0*/  STG.E desc[UR12][R8.64], R7 ;  /* 0x0000000708007986 */ /* 0x0005e4000c10190c */
.L_x_7:
[----:B------:R-:W-:Y:S05]  /*14e0*/  BSYNC.RECONVERGENT B0 ;  /* 0x0000000000007941 */ /* 0x000fea0003800200 */
.L_x_6:
[----:B------:R-:W-:Y:S05]  /*14f0*/  @P1 EXIT ;  /* 0x000000000000194d */ /* 0x000fea0003800000 */
[----:B------:R-:W-:Y:S01]  /*1500*/  UIADD3 UR4, UPT, UPT, UR16, 0x5040, URZ ;  /* 0x0000504010047890 */ /* 0x000fe2000fffe0ff */
[----:B------:R-:W3:Y:S03]  /*1510*/  LDCU.64 UR6, c[0x0][0x3b0] ;  /* 0x00007600ff0677ac */ /* 0x000ee60008000a00 */
[----:B------:R-:W-:-:S06]  /*1520*/  ULEA UR4, UR17, UR4, 0x18 ;  /* 0x0000000411047291 */ /* 0x000fcc000f8ec0ff */
[----:B------:R-:W-:-:S05]  /*1530*/  LEA R0, R2, UR4, 0x2 ;  /* 0x0000000402007c11 */ /* 0x000fca000f8e10ff */
[----:B------:R-:W4:Y:S04]  /*1540*/  LDS R3, [R0] ;  /* 0x0000000000037984 */ /* 0x000f280000000800 */
[----:B--2---:R-:W2:Y:S04]  /*1550*/  LDS R4, [R0+0x40] ;  /* 0x0000400000047984 */ /* 0x004ea80000000800 */
[----:B------:R-:W5:Y:S04]  /*1560*/  LDS R6, [R0+0x80] ;  /* 0x0000800000067984 */ /* 0x000f680000000800 */
[----:B------:R-:W3:Y:S04]  /*1570*/  LDS R8, [R0+0xc0] ;  /* 0x0000c00000087984 */ /* 0x000ee80000000800 */
[----:B------:R-:W3:Y:S04]  /*1580*/  LDS R10, [R0+0x100] ;  /* 0x00010000000a7984 */ /* 0x000ee80000000800 */
[----:B-1----:R-:W1:Y:S04]  /*1590*/  LDS R12, [R0+0x140] ;  /* 0x00014000000c7984 */ /* 0x002e680000000800 */
[----:B------:R-:W1:Y:S04]  /*15a0*/  LDS R14, [R0+0x180] ;  /* 0x00018000000e7984 */ /* 0x000e680000000800 */
[----:B0-----:R-:W0:Y:S04]  /*15b0*/  LDS R16, [R0+0x1c0] ;  /* 0x0001c00000107984 */ /* 0x001e280000000800 */
[----:B------:R-:W0:Y:S04]  /*15c0*/  LDS R18, [R0+0x200] ;  /* 0x0002000000127984 */ /* 0x000e280000000800 */
[----:B------:R-:W0:Y:S01]  /*15d0*/  LDS R20, [R0+0x240] ;  /* 0x0002400000147984 */ /* 0x000e220000000800 */
[----:B----4-:R-:W-:-:S03]  /*15e0*/  FADD R3, RZ, R3 ;  /* 0x00000003ff037221 */ /* 0x010fc60000000000 */
[----:B------:R-:W4:Y:S01]  /*15f0*/  LDS R22, [R0+0x280] ;  /* 0x0002800000167984 */ /* 0x000f220000000800 */
[----:B--2---:R-:W-:-:S03]  /*1600*/  FADD R3, R3, R4 ;  /* 0x0000000403037221 */ /* 0x004fc60000000000 */
[----:B------:R-:W2:Y:S01]  /*1610*/  LDS R4, [R0+0x2c0] ;  /* 0x0002c00000047984 */ /* 0x000ea20000000800 */
[----:B-----5:R-:W-:-:S03]  /*1620*/  FADD R3, R3, R6 ;  /* 0x0000000603037221 */ /* 0x020fc60000000000 */
[----:B------:R-:W5:Y:S01]  /*1630*/  LDS R6, [R0+0x300] ;  /* 0x0003000000067984 */ /* 0x000f620000000800 */
[----:B---3--:R-:W-:-:S03]  /*1640*/  FADD R3, R3, R8 ;  /* 0x0000000803037221 */ /* 0x008fc60000000000 */
[----:B------:R-:W3:Y:S01]  /*1650*/  LDS R8, [R0+0x340] ;  /* 0x0003400000087984 */ /* 0x000ee20000000800 */
[----:B------:R-:W-:-:S03]  /*1660*/  FADD R3, R3, R10 ;  /* 0x0000000a03037221 */ /* 0x000fc60000000000 */
[----:B------:R-:W3:Y:S01]  /*1670*/  LDS R10, [R0+0x380] ;  /* 0x00038000000a7984 */ /* 0x000ee20000000800 */
[----:B-1----:R-:W-:-:S03]  /*1680*/  FADD R3, R3, R12 ;  /* 0x0000000c03037221 */ /* 0x002fc60000000000 */
[----:B------:R-:W1:Y:S01]  /*1690*/  LDS R12, [R0+0x3c0] ;  /* 0x0003c000000c7984 */ /* 0x000e620000000800 */
[----:B------:R-:W-:-:S04]  /*16a0*/  FADD R3, R3, R14 ;  /* 0x0000000e03037221 */ /* 0x000fc80000000000 */
[----:B0-----:R-:W-:-:S04]  /*16b0*/  FADD R3, R3, R16 ;  /* 0x0000001003037221 */ /* 0x001fc80000000000 */
[----:B------:R-:W-:-:S04]  /*16c0*/  FADD R3, R3, R18 ;  /* 0x0000001203037221 */ /* 0x000fc80000000000 */
[----:B------:R-:W-:-:S04]  /*16d0*/  FADD R3, R3, R20 ;  /* 0x0000001403037221 */ /* 0x000fc80000000000 */
[----:B----4-:R-:W-:-:S04]  /*16e0*/  FADD R3, R3, R22 ;  /* 0x0000001603037221 */ /* 0x010fc80000000000 */
[----:B--2---:R-:W-:Y:S01]  /*16f0*/  FADD R3, R3, R4 ;  /* 0x0000000403037221 */ /* 0x004fe20000000000 */
[----:B------:R-:W-:-:S03]  /*1700*/  IADD3 R4, P0, PT, R2, UR5, RZ ;  /* 0x0000000502047c10 */ /* 0x000fc6000ff1e0ff */
[----:B-----5:R-:W-:Y:S01]  /*1710*/  FADD R3, R3, R6 ;  /* 0x0000000603037221 */ /* 0x020fe20000000000 */
[----:B------:R-:W-:Y:S02]  /*1720*/  IADD3.X R5, PT, PT, RZ, UR14, RZ, P0, !PT ;  /* 0x0000000eff057c10 */ /* 0x000fe400087fe4ff */
[----:B------:R-:W-:Y:S01]  /*1730*/  LEA R2, P0, R4, UR6, 0x2 ;  /* 0x0000000604027c11 */ /* 0x000fe2000f8010ff */
[----:B---3--:R-:W-:-:S04]  /*1740*/  FADD R3, R3, R8 ;  /* 0x0000000803037221 */ /* 0x008fc80000000000 */
[----:B------:R-:W-:-:S04]  /*1750*/  FADD R3, R3, R10 ;  /* 0x0000000a03037221 */ /* 0x000fc80000000000 */
[----:B-1----:R-:W-:Y:S01]  /*1760*/  FADD R12, R3, R12 ;  /* 0x0000000c030c7221 */ /* 0x002fe20000000000 */
[----:B------:R-:W-:-:S03]  /*1770*/  LEA.HI.X R3, R4, UR7, R5, 0x2, P0 ;  /* 0x0000000704037c11 */ /* 0x000fc600080f1405 */
[----:B------:R-:W-:-:S05]  /*1780*/  FMUL R5, R12, 0.050000000745058059692 ;  /* 0x3d4ccccd0c057820 */ /* 0x000fca0000400000 */
[----:B------:R-:W-:Y:S01]  /*1790*/  STG.E desc[UR12][R2.64], R5 ;  /* 0x0000000502007986 */ /* 0x000fe2000c10190c */
[----:B------:R-:W-:Y:S05]  /*17a0*/  EXIT ;  /* 0x000000000000794d */ /* 0x000fea0003800000 */
.L_x_8:
[----:B------:R-:W-:-:S00]  /*17b0*/  BRA `(.L_x_8) ;  /* 0xfffffffc00fc7947 */ /* 0x000fc0000383ffff */
[----:B------:R-:W-:-:S00]  /*17c0*/  NOP ;  /* 0x0000000000007918 */ /* 0x000fc00000000000 */
        /* <DEDUP_REMOVED lines=11> */
.L_x_10:


//--------------------- .text._Z14MMMulReductionPfS_S_S_S_S_iiiiiii --------------------------
	.section	.text._Z14MMMulReductionPfS_S_S_S_S_iiiiiii,"ax",@progbits
	.align	128
        .global         _Z14MMMulReductionPfS_S_S_S_S_iiiiiii
        .type           _Z14MMMulReductionPfS_S_S_S_S_iiiiiii,@function
        .size           _Z14MMMulReductionPfS_S_S_S_S_iiiiiii,(.L_x_11 - _Z14MMMulReductionPfS_S_S_S_S_iiiiiii)
        .other          _Z14MMMulReductionPfS_S_S_S_S_iiiiiii,@"STO_CUDA_ENTRY STV_DEFAULT"
_Z14MMMulReductionPfS_S_S_S_S_iiiiiii:
.text._Z14MMMulReductionPfS_S_S_S_S_iiiiiii:
        /* <DEDUP_REMOVED lines=9> */
[----:B------:R-:W0:Y:S01]  /*0090*/  S2R R12, SR_TID.Y ;  /* 0x00000000000c7919 */ /* 0x000e220000002200 */
[----:B------:R-:W1:Y:S01]  /*00a0*/  LDC R2, c[0x0][0x3c8] ;  /* 0x0000f200ff027b82 */ /* 0x000e620000000800 */
[----:B------:R-:W-:Y:S01]  /*00b0*/  UIADD3 UR5, UPT, UPT, -UR5, 0x1, URZ ;  /* 0x0000000105057890 */ /* 0x000fe2000fffe1ff */
[----:B------:R-:W2:Y:S05]  /*00c0*/  S2R R10, SR_TID.X ;  /* 0x00000000000a7919 */ /* 0x000eaa0000002100 */
[----:B-1----:R-:W-:Y:S02]  /*00d0*/  IMAD R2, R2, UR5, RZ ;  /* 0x0000000502027c24 */ /* 0x002fe4000f8e02ff */
[----:B0-----:R-:W-:Y:S01]  /*00e0*/  VIADD R3, R12, UR6 ;  /* 0x000000060c037c36 */ /* 0x001fe20008000000 */
[----:B--2---:R-:W-:-:S04]  /*00f0*/  IADD3 R0, PT, PT, R10, UR4, RZ ;  /* 0x000000040a007c10 */ /* 0x004fc8000fffe0ff */
[----:B------:R-:W-:-:S04]  /*0100*/  ISETP.GE.U32.AND P0, PT, R3, R4, PT ;  /* 0x000000040300720c */ /* 0x000fc80003f06070 */
[----:B------:R-:W-:-:S13]  /*0110*/  ISETP.GE.OR P0, PT, R0, R5, P0 ;  /* 0x000000050000720c */ /* 0x000fda0000706670 */
[----:B------:R-:W-:Y:S05]  /*0120*/  @P0 EXIT ;  /* 0x000000000000094d */ /* 0x000fea0003800000 */
[----:B------:R-:W-:Y:S01]  /*0130*/  ISETP.NE.AND P0, PT, R2, 0x1, PT ;  /* 0x000000010200780c */ /* 0x000fe20003f05270 */
[----:B------:R-:W0:Y:S01]  /*0140*/  LDC.64 R8, c[0x0][0x3b0] ;  /* 0x0000ec00ff087b82 */ /* 0x000e220000000a00 */
[----:B------:R-:W1:Y:S02]  /*0150*/  LDCU.64 UR8, c[0x0][0x358] ;  /* 0x00006b00ff0877ac */ /* 0x000e640008000a00 */
[----:B------:R-:W-:Y:S01]  /*0160*/  ISETP.EQ.AND P0, PT, R12, RZ, !P0 ;  /* 0x000000ff0c00720c */ /* 0x000fe20004702270 */
[----:B------:R-:W-:Y:S01]  /*0170*/  USHF.R.S32.HI UR5, URZ, 0x1f, UR4 ;  /* 0x0000001fff057899 */ /* 0x000fe20008011404 */
[----:B------:R-:W2:Y:S03]  /*0180*/  LDCU.64 UR10, c[0x0][0x390] ;  /* 0x00007200ff0a77ac */ /* 0x000ea60008000a00 */
[----:B------:R-:W3:Y:S08]  /*0190*/  LDC.64 R6, c[0x0][0x3b8] ;  /* 0x0000ee00ff067b82 */ /* 0x000ef00000000a00 */
[----:B------:R-:W4:Y:S01]  /*01a0*/  @P0 LDC.64 R18, c[0x0][0x3a8] ;  /* 0x0000ea00ff120b82 */ /* 0x000f220000000a00 */
[----:B------:R-:W-:-:S04]  /*01b0*/  @P0 IADD3 R20, P1, PT, R10, UR4, RZ ;  /* 0x000000040a140c10 */ /* 0x000fc8000ff3e0ff */
[----:B------:R-:W-:Y:S01]  /*01c0*/  @P0 IADD3.X R11, PT, PT, RZ, UR5, RZ, P1, !PT ;  /* 0x00000005ff0b0c10 */ /* 0x000fe20008ffe4ff */
[----:B------:R-:W-:Y:S02]  /*01d0*/  @P0 IMAD.SHL.U32 R13, R20, 0x4, RZ ;  /* 0x00000004140d0824 */ /* 0x000fe400078e00ff */
[----:B------:R-:W5:Y:S01]  /*01e0*/  @P0 LDC.64 R14, c[0x0][0x3a8] ;  /* 0x0000ea00ff0e0b82 */ /* 0x000f620000000a00 */
[----:B0-----:R-:W-:Y:S01]  /*01f0*/  IMAD.IADD R16, R0, 0x1, R9 ;  /* 0x0000000100107824 */ /* 0x001fe200078e0209 */
[----:B------:R-:W-:-:S06]  /*0200*/  @P0 SHF.L.U64.HI R20, R20, 0x2, R11 ;  /* 0x0000000214140819 */ /* 0x000fcc000001020b */
[----:B------:R-:W0:Y:S01]  /*0210*/  @P0 LDC.64 R2, c[0x0][0x398] ;  /* 0x0000e600ff020b82 */ /* 0x000e220000000a00 */
[----:B---3--:R-:W-:Y:S01]  /*0220*/  @P0 IADD3 R9, PT, PT, R16, R7, RZ ;  /* 0x0000000710090210 */ /* 0x008fe20007ffe0ff */
[----:B------:R-:W-:-:S06]  /*0230*/  @P0 IMAD R17, R7, 0x2, R16 ;  /* 0x0000000207110824 */ /* 0x000fcc00078e0210 */
[----:B------:R-:W3:Y:S01]  /*0240*/  @P0 LDC.64 R4, c[0x0][0x388] ;  /* 0x0000e200ff040b82 */ /* 0x000ee20000000a00 */
[----:B----4-:R-:W-:-:S05]  /*0250*/  @P0 IMAD.WIDE R18, R9, 0x4, R18 ;  /* 0x0000000409120825 */ /* 0x010fca00078e0212 */
[----:B-1----:R1:W4:Y:S01]  /*0260*/  @P0 LDG.E R11, desc[UR8][R18.64] ;  /* 0x00000008120b0981 */ /* 0x002322000c1e1900 */
[----:B-----5:R-:W-:Y:S02]  /*0270*/  @P0 IMAD.WIDE R16, R17, 0x4, R14 ;  /* 0x0000000411100825 */ /* 0x020fe400078e020e */
[----:B------:R-:W5:Y:S04]  /*0280*/  LDC.64 R14, c[0x0][0x3a0] ;  /* 0x0000e800ff0e7b82 */ /* 0x000f680000000a00 */
[----:B------:R-:W4:Y:S01]  /*0290*/  @P0 LDG.E R17, desc[UR8][R16.64] ;  /* 0x0000000810110981 */ /* 0x000f22000c1e1900 */
[----:B0-----:R-:W-:-:S04]  /*02a0*/  @P0 IADD3 R2, P1, PT, R13, R2, RZ ;  /* 0x000000020d020210 */ /* 0x001fc80007f3e0ff */
[----:B------:R-:W-:Y:S02]  /*02b0*/  @P0 IADD3.X R3, PT, PT, R20, R3, RZ, P1, !PT ;  /* 0x0000000314030210 */ /* 0x000fe40000ffe4ff */
[----:B---3--:R-:W-:-:S03]  /*02c0*/  @P0 IADD3 R4, P2, PT, R13, R4, RZ ;  /* 0x000000040d040210 */ /* 0x008fc60007f5e0ff */
[----:B------:R-:W3:Y:S02]  /*02d0*/  @P0 LDG.E R13, desc[UR8][R2.64] ;  /* 0x00000008020d0981 */ /* 0x000ee4000c1e1900 */
[----:B------:R-:W-:-:S05]  /*02e0*/  @P0 IMAD.X R5, R20, 0x1, R5, P2 ;  /* 0x0000000114050824 */ /* 0x000fca00010e0605 */
[----:B------:R-:W3:Y:S01]  /*02f0*/  @P0 LDG.E R9, desc[UR8][R4.64] ;  /* 0x0000000804090981 */ /* 0x000ee2000c1e1900 */
[----:B------:R-:W-:Y:S02]  /*0300*/  IMAD R21, R7, UR6, RZ ;  /* 0x0000000607157c24 */ /* 0x000fe4000f8e02ff */
[----:B------:R-:W-:-:S03]  /*0310*/  IMAD R10, R12, R7, R10 ;  /* 0x000000070c0a7224 */ /* 0x000fc600078e020a */
[----:B------:R-:W-:Y:S02]  /*0320*/  IADD3 R8, PT, PT, R21, R8, R0 ;  /* 0x0000000815087210 */ /* 0x000fe40007ffe000 */
[----:B------:R-:W-:-:S03]  /*0330*/  IADD3 R20, P1, P2, R10, UR4, R21 ;  /* 0x000000040a147c10 */ /* 0x000fc6000fa3e015 */
[----:B-1----:R-:W-:Y:S01]  /*0340*/  IMAD R19, R12, R7, R8 ;  /* 0x000000070c137224 */ /* 0x002fe200078e0208 */
[----:B------:R-:W-:Y:S01]  /*0350*/  MOV R0, 0x7fc00000 ;  /* 0x7fc0000000007802 */ /* 0x000fe20000000f00 */
[----:B------:R-:W-:Y:S01]  /*0360*/  IMAD R7, R7, R6, RZ ;  /* 0x0000000607077224 */ /* 0x000fe200078e02ff */
[----:B------:R-:W-:Y:S01]  /*0370*/  SHF.R.S32.HI R8, RZ, 0x1f, R10 ;  /* 0x0000001fff087819 */ /* 0x000fe2000001140a */
[----:B-----5:R-:W-:Y:S01]  /*0380*/  IMAD.WIDE R14, R19, 0x4, R14 ;  /* 0x00000004130e7825 */ /* 0x020fe200078e020e */
[----:B------:R-:W-:-:S03]  /*0390*/  SHF.R.S32.HI R21, RZ, 0x1f, R21 ;  /* 0x0000001fff157819 */ /* 0x000fc60000011415 */
[----:B------:R-:W-:Y:S01]  /*03a0*/  IMAD.SHL.U32 R18, R20, 0x4, RZ ;  /* 0x0000000414127824 */ /* 0x000fe200078e00ff */
[----:B------:R-:W-:-:S04]  /*03b0*/  IADD3.X R21, PT, PT, R8, UR5, R21, P1, P2 ;  /* 0x0000000508157c10 */ /* 0x000fc80008fe4415 */
[----:B------:R-:W-:Y:S02]  /*03c0*/  SHF.L.U64.HI R20, R20, 0x2, R21 ;  /* 0x0000000214147819 */ /* 0x000fe40000010215 */
[----:B--2---:R-:W-:Y:S01]  /*03d0*/  IADD3 R6, P1, PT, R18, UR10, RZ ;  /* 0x0000000a12067c10 */ /* 0x004fe2000ff3e0ff */
[----:B----4-:R-:W-:Y:S01]  /*03e0*/  @P0 FADD R0, R11, +QNAN ;  /* 0x7fc000000b000421 */ /* 0x010fe20000000000 */
[----:B------:R-:W-:Y:S02]  /*03f0*/  IMAD.WIDE R10, R7, 0x4, R14 ;  /* 0x00000004070a7825 */ /* 0x000fe400078e020e */
[----:B------:R-:W2:Y:S02]  /*0400*/  LDG.E R15, desc[UR8][R14.64] ;  /* 0x000000080e0f7981 */ /* 0x000ea4000c1e1900 */
[----:B------:R-:W-:-:S04]  /*0410*/  @P0 FADD R0, R0, R17 ;  /* 0x0000001100000221 */ /* 0x000fc80000000000 */
[----:B---3--:R-:W-:Y:S01]  /*0420*/  @P0 FFMA R8, R13, 0.80000001192092895508, R0 ;  /* 0x3f4ccccd0d080823 */ /* 0x008fe20000000000 */
[----:B------:R-:W-:Y:S01]  /*0430*/  IMAD.WIDE R12, R7, 0x4, R10 ;  /* 0x00000004070c7825 */ /* 0x000fe200078e020a */
[----:B------:R-:W-:Y:S01]  /*0440*/  IADD3.X R7, PT, PT, R20, UR11, RZ, P1, !PT ;  /* 0x0000000b14077c10 */ /* 0x000fe20008ffe4ff */
[----:B------:R-:W3:Y:S01]  /*0450*/  LDG.E R10, desc[UR8][R10.64] ;  /* 0x000000080a0a7981 */ /* 0x000ee2000c1e1900 */
[----:B------:R-:W0:Y:S03]  /*0460*/  LDCU.64 UR10, c[0x0][0x380] ;  /* 0x00007000ff0a77ac */ /* 0x000e260008000a00 */
[----:B------:R-:W4:Y:S01]  /*0470*/  LDG.E R13, desc[UR8][R12.64] ;  /* 0x000000080c0d7981 */ /* 0x000f22000c1e1900 */
[----:B------:R-:W-:-:S03]  /*0480*/  @P0 FADD R17, R8, R9 ;  /* 0x0000000908110221 */ /* 0x000fc60000000000 */
[----:B------:R-:W2:Y:S04]  /*0490*/  LDG.E R16, desc[UR8][R6.64] ;  /* 0x0000000806107981 */ /* 0x000ea8000c1e1900 */
[----:B------:R1:W-:Y:S04]  /*04a0*/  @P0 STG.E desc[UR8][R4.64], R17 ;  /* 0x0000001104000986 */ /* 0x0003e8000c101908 */
[----:B------:R-:W5:Y:S01]  /*04b0*/  @P0 LDG.E R19, desc[UR8][R2.64] ;  /* 0x0000000802130981 */ /* 0x000f62000c1e1900 */
[----:B0-----:R-:W-:-:S04]  /*04c0*/  IADD3 R8, P1, PT, R18, UR10, RZ ;  /* 0x0000000a12087c10 */ /* 0x001fc8000ff3e0ff */
[----:B------:R-:W-:Y:S01]  /*04d0*/  IADD3.X R9, PT, PT, R20, UR11, RZ, P1, !PT ;  /* 0x0000000b14097c10 */ /* 0x000fe20008ffe4ff */
[----:B-----5:R-:W-:-:S05]  /*04e0*/  @P0 FFMA R19, R19, 0.80000001192092895508, R0 ;  /* 0x3f4ccccd13130823 */ /* 0x020fca0000000000 */
[----:B------:R-:W-:Y:S04]  /*04f0*/  @P0 STG.E desc[UR8][R2.64], R19 ;  /* 0x0000001302000986 */ /* 0x000fe8000c101908 */
[----:B------:R-:W1:Y:S01]  /*0500*/  LDG.E R0, desc[UR8][R8.64] ;  /* 0x0000000808007981 */ /* 0x000e62000c1e1900 */
[----:B--2---:R-:W-:-:S04]  /*0510*/  FFMA R15, R16, 0.80000001192092895508, R15 ;  /* 0x3f4ccccd100f7823 */ /* 0x004fc8000000000f */
[----:B---3--:R-:W-:-:S04]  /*0520*/  FADD R10, R15, R10 ;  /* 0x0000000a0f0a7221 */ /* 0x008fc80000000000 */
[----:B----4-:R-:W-:-:S04]  /*0530*/  FADD R13, R10, R13 ;  /* 0x0000000d0a0d7221 */ /* 0x010fc80000000000 */
[----:B-1----:R-:W-:-:S05]  /*0540*/  FADD R5, R13, R0 ;  /* 0x000000000d057221 */ /* 0x002fca0000000000 */
[----:B------:R-:W-:Y:S04]  /*0550*/  STG.E desc[UR8][R8.64], R5 ;  /* 0x0000000508007986 */ /* 0x000fe8000c101908 */
[----:B------:R-:W-:Y:S01]  /*0560*/  STG.E desc[UR8][R6.64], R13 ;  /* 0x0000000d06007986 */ /* 0x000fe2000c101908 */
[----:B------:R-:W-:Y:S05]  /*0570*/  EXIT ;  /* 0x000000000000794d */ /* 0x000fea0003800000 */
.L_x_9:
        /* <DEDUP_REMOVED lines=16> */
.L_x_11:


//--------------------- .nv.shared._Z12MMMulDevBackPfS_S_S_S_S_S_iiiii --------------------------
	.section	.nv.shared._Z12MMMulDevBackPfS_S_S_S_S_S_iiiii,"aw",@nobits
	.sectionflags	@""
	.align	4
.nv.shared._Z12MMMulDevBackPfS_S_S_S_S_S_iiiii:
	.zero		22592


//--------------------- .nv.shared.reserved.0     --------------------------
	.section	.nv.shared.reserved.0,"aw",@nobits
	.weak		__nv_reservedSMEM_offset_0_alias
	.size		__nv_reservedSMEM_offset_0_alias, 0, 64
	.other		__nv_reservedSMEM_offset_0_alias,@"STO_CUDA_RESERVED_SHARED STV_DEFAULT"
__nv_reservedSMEM_offset_0_alias:
	.zero		0
	.zero		64


//--------------------- .nv.constant0._Z12MMMulDevBackPfS_S_S_S_S_S_iiiii --------------------------
	.section	.nv.constant0._Z12MMMulDevBackPfS_S_S_S_S_S_iiiii,"a",@progbits
	.sectionflags	@""
	.align	4
.nv.constant0._Z12MMMulDevBackPfS_S_S_S_S_S_iiiii:
	.zero		972


//--------------------- .nv.constant0._Z14MMMulReductionPfS_S_S_S_S_iiiiiii --------------------------
	.section	.nv.constant0._Z14MMMulReductionPfS_S_S_S_S_iiiiiii,"a",@progbits
	.sectionflags	@""
	.align	4
.nv.constant0._Z14MMMulReductionPfS_S_S_S_S_iiiiiii:
	.zero		972


//--------------------- SYMBOLS --------------------------

	.type		.nv.reservedSmem.offset0,@object
	.size		.nv.reservedSmem.offset0,0x4
	.type		.nv.reservedSmem.cap,@object
	.size		.nv.reservedSmem.cap,0x4
